// auto-generated by cutlass_sweep.gemm — config: {"arch": "sm_100", "cluster_m": 1, "cluster_n": 1, "dtype": "int8", "dtype_b": "int8", "layout": "nt", "stages": 0, "tile_k": 128, "tile_m": 128, "tile_n": 64}
#include "cutlass/cutlass.h"
#include "cutlass/gemm/collective/collective_builder.hpp"
#include "cutlass/gemm/device/gemm_universal_adapter.h"
#include "cutlass/gemm/kernel/gemm_universal.hpp"
#include "cutlass/epilogue/collective/collective_builder.hpp"

using ElemA = int8_t;
using ElemB = int8_t;
using ElemCD = int8_t;
using Acc  = int32_t;
using TileShape    = cute::Shape<cute::_128, cute::_64, cute::_128>;
using ClusterShape = cute::Shape<cute::_1, cute::_1, cute::_1>;

using CollectiveEpilogue = typename cutlass::epilogue::collective::CollectiveBuilder<
    cutlass::arch::Sm100, cutlass::arch::OpClassTensorOp,
    TileShape, ClusterShape,
    cutlass::epilogue::collective::EpilogueTileAuto,
    Acc, Acc,
    ElemCD, cutlass::layout::RowMajor, 128 / cutlass::sizeof_bits<ElemCD>::value,
    ElemCD, cutlass::layout::RowMajor, 128 / cutlass::sizeof_bits<ElemCD>::value,
    cutlass::epilogue::collective::EpilogueScheduleAuto
  >::CollectiveOp;

using CollectiveMainloop = typename cutlass::gemm::collective::CollectiveBuilder<
    cutlass::arch::Sm100, cutlass::arch::OpClassTensorOp,
    ElemA, cutlass::layout::RowMajor, 128 / cutlass::sizeof_bits<ElemA>::value,
    ElemB, cutlass::layout::ColumnMajor, 128 / cutlass::sizeof_bits<ElemB>::value,
    Acc,
    TileShape, ClusterShape,
    cutlass::gemm::collective::StageCountAutoCarveout<static_cast<int>(sizeof(typename CollectiveEpilogue::SharedStorage))>,
    cutlass::gemm::collective::KernelScheduleAuto
  >::CollectiveOp;

using GemmKernel = cutlass::gemm::kernel::GemmUniversal<
    cute::Shape<int,int,int,int>,
    CollectiveMainloop,
    CollectiveEpilogue
>;
using Gemm = cutlass::gemm::device::GemmUniversalAdapter<GemmKernel>;

// Force the device kernel symbol into the cubin without needing a host main.
auto* _anchor = &cutlass::device_kernel<GemmKernel>;


// ===== COMPILED SASS (sm_100a) =====

	.target	sm_100a

	.elftype	@"ET_EXEC"


//--------------------- .note.nv.tkinfo           --------------------------
	.section	.note.nv.tkinfo,"",@"SHT_NOTE"
	.sectionflags	@"SHF_NOTE_NV_TKINFO"
	.tkinfo
        /*0018*/ 	.word	0x00000002
        /*0030*/ 	.string	""
        /*0030*/ 	.string	"ptxas"
        /*0030*/ 	.string	"Cuda compilation tools, release 13.0, V13.0.88"
        /*0030*/ 	.string	"Build cuda_13.0.r13.0/compiler.36424714_0"
        /*0030*/ 	.string	"-arch sm_100a -m 64 "



//--------------------- .note.nv.cuinfo           --------------------------
	.section	.note.nv.cuinfo,"",@"SHT_NOTE"
	.sectionflags	@"SHF_NOTE_NV_CUINFO"
        /*0018*/ 	.short	0x0002
        /*001a*/ 	.short	0x0064
        /*001c*/ 	.short	0x0082
	.zero		2


//--------------------- .nv.info                  --------------------------
	.section	.nv.info,"",@"SHT_CUDA_INFO"
	.align	4


	//----- nvinfo : EIATTR_REGCOUNT
	.align		4
        /*0000*/ 	.byte	0x04, 0x2f
        /*0002*/ 	.short	(.L_19 - .L_18)
	.align		4
.L_18:
        /*0004*/ 	.word	index@(_ZN7cutlass13device_kernelINS_4gemm6kernel13GemmUniversalIN4cute5tupleIJiiiiEEENS1_10collective13CollectiveMmaINS1_35MainloopSm100TmaUmmaWarpSpecializedILi8ELi2ELi4ENS5_IJNS4_1CILi1EEESB_SB_EEEEENS5_IJNSA_ILi128EEENSA_ILi64EEESE_EEEaNS5_IJlSB_lEEEaSH_NS4_8TiledMMAINS4_8MMA_AtomIJNS4_15SM100_MMA_S8_SSIaaiLi128ELi64ELNS4_4UMMA5MajorE0ELSM_0ELNSL_8SaturateE0EEEEEENS4_6LayoutISC_NS5_IJNSA_ILi0EEESR_SR_EEEEENS5_IJNS4_10UnderscoreESU_SU_EEEEENS4_13SM90_TMA_LOADENS4_14ComposedLayoutINS4_7SwizzleILi3ELi4ELi3EEENS4_18smem_ptr_flag_bitsILi8EEENSQ_INS5_IJNSA_ILi8EEESE_EEENS5_IJSE_SB_EEEEEEEvNS4_8identityESX_S17_vS18_EENS_8epilogue10collective18CollectiveEpilogueINS1A_23Sm100TmaWarpSpecializedILi1ELi1ELi64ELb0ELb0EEEJSG_NS5_IJNSQ_ISE_SB_EENSQ_ISF_SB_EEEEEaSH_aSH_NS1A_6fusion15FusionCallbacksIS1E_NS1I_17LinearCombinationIaiaiLNS_15FloatRoundStyleE2EEESG_S1H_JEEENS4_5SM1004TMEM4LOAD26SM100_TMEM_LOAD_32dp32b64xESX_NSY_INSZ_ILi2ELi4ELi3EEES12_NSQ_INS5_IJS13_SF_EEENS5_IJSF_SB_EEEEEEENS4_39AutoVectorizingCopyWithAssumedAlignmentILi128EEENS4_14SM90_TMA_STOREES1W_S1Y_S1Y_EEEvvEEEEvNT_6ParamsE)
        /*0008*/ 	.word	0x000000c6


	//----- nvinfo : EIATTR_FRAME_SIZE
	.align		4
.L_19:
        /*000c*/ 	.byte	0x04, 0x11
        /*000e*/ 	.short	(.L_21 - .L_20)
	.align		4
.L_20:
        /*0010*/ 	.word	index@($__internal_2_$__cuda_sm10x_tcgen05_guardrail_trap_unallocated_columns_being_dealloced)
        /*0014*/ 	.word	0x00000000


	//----- nvinfo : EIATTR_FRAME_SIZE
	.align		4
.L_21:
        /*0018*/ 	.byte	0x04, 0x11
        /*001a*/ 	.short	(.L_23 - .L_22)
	.align		4
.L_22:
        /*001c*/ 	.word	index@($__internal_1_$__cuda_sm10x_tcgen05_guardrail_trap_phase_invalid_during_alloc)
        /*0020*/ 	.word	0x00000000


	//----- nvinfo : EIATTR_FRAME_SIZE
	.align		4
.L_23:
        /*0024*/ 	.byte	0x04, 0x11
        /*0026*/ 	.short	(.L_25 - .L_24)
	.align		4
.L_24:
        /*0028*/ 	.word	index@($__internal_0_$__cuda_sm10x_tcgen05_guardrail_trap_col_being_dealloced_not_returned_by_alloc)
        /*002c*/ 	.word	0x00000000


	//----- nvinfo : EIATTR_FRAME_SIZE
	.align		4
.L_25:
        /*0030*/ 	.byte	0x04, 0x11
        /*0032*/ 	.short	(.L_27 - .L_26)
	.align		4
.L_26:
        /*0034*/ 	.word	index@(_ZN7cutlass13device_kernelINS_4gemm6kernel13GemmUniversalIN4cute5tupleIJiiiiEEENS1_10collective13CollectiveMmaINS1_35MainloopSm100TmaUmmaWarpSpecializedILi8ELi2ELi4ENS5_IJNS4_1CILi1EEESB_SB_EEEEENS5_IJNSA_ILi128EEENSA_ILi64EEESE_EEEaNS5_IJlSB_lEEEaSH_NS4_8TiledMMAINS4_8MMA_AtomIJNS4_15SM100_MMA_S8_SSIaaiLi128ELi64ELNS4_4UMMA5MajorE0ELSM_0ELNSL_8SaturateE0EEEEEENS4_6LayoutISC_NS5_IJNSA_ILi0EEESR_SR_EEEEENS5_IJNS4_10UnderscoreESU_SU_EEEEENS4_13SM90_TMA_LOADENS4_14ComposedLayoutINS4_7SwizzleILi3ELi4ELi3EEENS4_18smem_ptr_flag_bitsILi8EEENSQ_INS5_IJNSA_ILi8EEESE_EEENS5_IJSE_SB_EEEEEEEvNS4_8identityESX_S17_vS18_EENS_8epilogue10collective18CollectiveEpilogueINS1A_23Sm100TmaWarpSpecializedILi1ELi1ELi64ELb0ELb0EEEJSG_NS5_IJNSQ_ISE_SB_EENSQ_ISF_SB_EEEEEaSH_aSH_NS1A_6fusion15FusionCallbacksIS1E_NS1I_17LinearCombinationIaiaiLNS_15FloatRoundStyleE2EEESG_S1H_JEEENS4_5SM1004TMEM4LOAD26SM100_TMEM_LOAD_32dp32b64xESX_NSY_INSZ_ILi2ELi4ELi3EEES12_NSQ_INS5_IJS13_SF_EEENS5_IJSF_SB_EEEEEEENS4_39AutoVectorizingCopyWithAssumedAlignmentILi128EEENS4_14SM90_TMA_STOREES1W_S1Y_S1Y_EEEvvEEEEvNT_6ParamsE)
        /*0038*/ 	.word	0x00000000


	//----- nvinfo : EIATTR_MIN_STACK_SIZE
	.align		4
.L_27:
        /*003c*/ 	.byte	0x04, 0x12
        /*003e*/ 	.short	(.L_29 - .L_28)
	.align		4
.L_28:
        /*0040*/ 	.word	index@(_ZN7cutlass13device_kernelINS_4gemm6kernel13GemmUniversalIN4cute5tupleIJiiiiEEENS1_10collective13CollectiveMmaINS1_35MainloopSm100TmaUmmaWarpSpecializedILi8ELi2ELi4ENS5_IJNS4_1CILi1EEESB_SB_EEEEENS5_IJNSA_ILi128EEENSA_ILi64EEESE_EEEaNS5_IJlSB_lEEEaSH_NS4_8TiledMMAINS4_8MMA_AtomIJNS4_15SM100_MMA_S8_SSIaaiLi128ELi64ELNS4_4UMMA5MajorE0ELSM_0ELNSL_8SaturateE0EEEEEENS4_6LayoutISC_NS5_IJNSA_ILi0EEESR_SR_EEEEENS5_IJNS4_10UnderscoreESU_SU_EEEEENS4_13SM90_TMA_LOADENS4_14ComposedLayoutINS4_7SwizzleILi3ELi4ELi3EEENS4_18smem_ptr_flag_bitsILi8EEENSQ_INS5_IJNSA_ILi8EEESE_EEENS5_IJSE_SB_EEEEEEEvNS4_8identityESX_S17_vS18_EENS_8epilogue10collective18CollectiveEpilogueINS1A_23Sm100TmaWarpSpecializedILi1ELi1ELi64ELb0ELb0EEEJSG_NS5_IJNSQ_ISE_SB_EENSQ_ISF_SB_EEEEEaSH_aSH_NS1A_6fusion15FusionCallbacksIS1E_NS1I_17LinearCombinationIaiaiLNS_15FloatRoundStyleE2EEESG_S1H_JEEENS4_5SM1004TMEM4LOAD26SM100_TMEM_LOAD_32dp32b64xESX_NSY_INSZ_ILi2ELi4ELi3EEES12_NSQ_INS5_IJS13_SF_EEENS5_IJSF_SB_EEEEEEENS4_39AutoVectorizingCopyWithAssumedAlignmentILi128EEENS4_14SM90_TMA_STOREES1W_S1Y_S1Y_EEEvvEEEEvNT_6ParamsE)
        /*0044*/ 	.word	0x00000000
.L_29:


//--------------------- .nv.compat                --------------------------
	.section	.nv.compat,"",@"SHT_CUDA_COMPAT_INFO"
	.align	4
        /*0000*/ 	.byte	0x02, 0x09, 0x01, 0x00, 0x02, 0x02, 0x03, 0x00, 0x02, 0x05, 0x06, 0x00, 0x03, 0x07, 0x01, 0x01
        /*0010*/ 	.byte	0x02, 0x03, 0x01, 0x00, 0x02, 0x06, 0x01, 0x00, 0x04, 0x0b, 0x08, 0x00, 0x01, 0x00, 0x00, 0x00
        /*0020*/ 	.byte	0x00, 0x00, 0x00, 0x00


//--------------------- .nv.info._ZN7cutlass13device_kernelINS_4gemm6kernel13GemmUniversalIN4cute5tupleIJiiiiEEENS1_10collective13CollectiveMmaINS1_35MainloopSm100TmaUmmaWarpSpecializedILi8ELi2ELi4ENS5_IJNS4_1CILi1EEESB_SB_EEEEENS5_IJNSA_ILi128EEENSA_ILi64EEESE_EEEaNS5_IJlSB_lEEEaSH_NS4_8TiledMMAINS4_8MMA_AtomIJNS4_15SM100_MMA_S8_SSIaaiLi128ELi64ELNS4_4UMMA5MajorE0ELSM_0ELNSL_8SaturateE0EEEEEENS4_6LayoutISC_NS5_IJNSA_ILi0EEESR_SR_EEEEENS5_IJNS4_10UnderscoreESU_SU_EEEEENS4_13SM90_TMA_LOADENS4_14ComposedLayoutINS4_7SwizzleILi3ELi4ELi3EEENS4_18smem_ptr_flag_bitsILi8EEENSQ_INS5_IJNSA_ILi8EEESE_EEENS5_IJSE_SB_EEEEEEEvNS4_8identityESX_S17_vS18_EENS_8epilogue10collective18CollectiveEpilogueINS1A_23Sm100TmaWarpSpecializedILi1ELi1ELi64ELb0ELb0EEEJSG_NS5_IJNSQ_ISE_SB_EENSQ_ISF_SB_EEEEEaSH_aSH_NS1A_6fusion15FusionCallbacksIS1E_NS1I_17LinearCombinationIaiaiLNS_15FloatRoundStyleE2EEESG_S1H_JEEENS4_5SM1004TMEM4LOAD26SM100_TMEM_LOAD_32dp32b64xESX_NSY_INSZ_ILi2ELi4ELi3EEES12_NSQ_INS5_IJS13_SF_EEENS5_IJSF_SB_EEEEEEENS4_39AutoVectorizingCopyWithAssumedAlignmentILi128EEENS4_14SM90_TMA_STOREES1W_S1Y_S1Y_EEEvvEEEEvNT_6ParamsE --------------------------
	.section	.nv.info._ZN7cutlass13device_kernelINS_4gemm6kernel13GemmUniversalIN4cute5tupleIJiiiiEEENS1_10collective13CollectiveMmaINS1_35MainloopSm100TmaUmmaWarpSpecializedILi8ELi2ELi4ENS5_IJNS4_1CILi1EEESB_SB_EEEEENS5_IJNSA_ILi128EEENSA_ILi64EEESE_EEEaNS5_IJlSB_lEEEaSH_NS4_8TiledMMAINS4_8MMA_AtomIJNS4_15SM100_MMA_S8_SSIaaiLi128ELi64ELNS4_4UMMA5MajorE0ELSM_0ELNSL_8SaturateE0EEEEEENS4_6LayoutISC_NS5_IJNSA_ILi0EEESR_SR_EEEEENS5_IJNS4_10UnderscoreESU_SU_EEEEENS4_13SM90_TMA_LOADENS4_14ComposedLayoutINS4_7SwizzleILi3ELi4ELi3EEENS4_18smem_ptr_flag_bitsILi8EEENSQ_INS5_IJNSA_ILi8EEESE_EEENS5_IJSE_SB_EEEEEEEvNS4_8identityESX_S17_vS18_EENS_8epilogue10collective18CollectiveEpilogueINS1A_23Sm100TmaWarpSpecializedILi1ELi1ELi64ELb0ELb0EEEJSG_NS5_IJNSQ_ISE_SB_EENSQ_ISF_SB_EEEEEaSH_aSH_NS1A_6fusion15FusionCallbacksIS1E_NS1I_17LinearCombinationIaiaiLNS_15FloatRoundStyleE2EEESG_S1H_JEEENS4_5SM1004TMEM4LOAD26SM100_TMEM_LOAD_32dp32b64xESX_NSY_INSZ_ILi2ELi4ELi3EEES12_NSQ_INS5_IJS13_SF_EEENS5_IJSF_SB_EEEEEEENS4_39AutoVectorizingCopyWithAssumedAlignmentILi128EEENS4_14SM90_TMA_STOREES1W_S1Y_S1Y_EEEvvEEEEvNT_6ParamsE,"",@"SHT_CUDA_INFO"
	.sectionflags	@""
	.align	4


	//----- nvinfo : EIATTR_CUDA_API_VERSION
	.align		4
        /*0000*/ 	.byte	0x04, 0x37
        /*0002*/ 	.short	(.L_31 - .L_30)
.L_30:
        /*0004*/ 	.word	0x00000082


	//----- nvinfo : EIATTR_KPARAM_INFO
	.align		4
.L_31:
        /*0008*/ 	.byte	0x04, 0x17
        /*000a*/ 	.short	(.L_33 - .L_32)
.L_32:
        /*000c*/ 	.word	0x00000000
        /*0010*/ 	.short	0x0000
        /*0012*/ 	.short	0x0000
        /*0014*/ 	.byte	0x00, 0xf0, 0x01, 0x20


	//----- nvinfo : EIATTR_AT_ENTRY_FRAGMENTS
	.align		4
.L_33:
        /*0018*/ 	.byte	0x04, 0x4f
        /*001a*/ 	.short	(.L_35 - .L_34)


	//   ....[0]....
.L_34:
        /*001c*/ 	.word	0x00000006


	//----- nvinfo : EIATTR_RESERVED_SMEM_USED
	.align		4
.L_35:
        /*0020*/ 	.byte	0x01, 0x41
	.zero		2


	//----- nvinfo : EIATTR_SPARSE_MMA_MASK
	.align		4
        /*0024*/ 	.byte	0x03, 0x50
        /*0026*/ 	.short	0x0000


	//----- nvinfo : EIATTR_TCGEN05_1CTA_USED
	.align		4
        /*0028*/ 	.byte	0x01, 0x51
	.zero		2


	//----- nvinfo : EIATTR_MAXREG_COUNT
	.align		4
        /*002c*/ 	.byte	0x03, 0x1b
        /*002e*/ 	.short	0x00ff


	//----- nvinfo : EIATTR_NUM_BARRIERS
	.align		4
        /*0030*/ 	.byte	0x02, 0x4c
        /*0032*/ 	.byte	0x07
	.zero		1


	//----- nvinfo : EIATTR_EXTERNS
	.align		4
        /*0034*/ 	.byte	0x04, 0x0f
        /*0036*/ 	.short	(.L_37 - .L_36)


	//   ....[0]....
	.align		4
.L_36:
        /*0038*/ 	.word	index@(__assertfail)


	//----- nvinfo : EIATTR_MERCURY_ISA_VERSION
	.align		4
.L_37:
        /*003c*/ 	.byte	0x03, 0x5f
        /*003e*/ 	.short	0x0101


	//----- nvinfo : EIATTR_INT_WARP_WIDE_INSTR_OFFSETS
	.align		4
        /*0040*/ 	.byte	0x04, 0x31
        /*0042*/ 	.short	(.L_39 - .L_38)


	//   ....[0]....
.L_38:
        /*0044*/ 	.word	0x00001e10


	//   ....[1]....
        /*0048*/ 	.word	0x00003aa0


	//   ....[2]....
        /*004c*/ 	.word	0x00003ac0


	//   ....[3]....
        /*0050*/ 	.word	0x00003af0


	//   ....[4]....
        /*0054*/ 	.word	0x00004500


	//   ....[5]....
        /*0058*/ 	.word	0x000045f0


	//----- nvinfo : EIATTR_COOP_GROUP_MASK_REGIDS
	.align		4
.L_39:
        /*005c*/ 	.byte	0x04, 0x29
        /*005e*/ 	.short	(.L_41 - .L_40)


	//   ....[0]....
.L_40:
        /*0060*/ 	.word	0xffffffff


	//   ....[1]....
        /*0064*/ 	.word	0xffffffff


	//   ....[2]....
        /*0068*/ 	.word	0xffffffff


	//   ....[3]....
        /*006c*/ 	.word	0xffffffff


	//   ....[4]....
        /*0070*/ 	.word	0xffffffff


	//   ....[5]....
        /*0074*/ 	.word	0xffffffff


	//   ....[6]....
        /*0078*/ 	.word	0xffffffff


	//   ....[7]....
        /*007c*/ 	.word	0xffffffff


	//   ....[8]....
        /*0080*/ 	.word	0xffffffff


	//   ....[9]....
        /*0084*/ 	.word	0xffffffff


	//   ....[10]....
        /*0088*/ 	.word	0xffffffff


	//   ....[11]....
        /*008c*/ 	.word	0xffffffff


	//   ....[12]....
        /*0090*/ 	.word	0xffffffff


	//----- nvinfo : EIATTR_COOP_GROUP_INSTR_OFFSETS
	.align		4
.L_41:
        /*0094*/ 	.byte	0x04, 0x28
        /*0096*/ 	.short	(.L_43 - .L_42)


	//   ....[0]....
.L_42:
        /*0098*/ 	.word	0x00000090


	//   ....[1]....
        /*009c*/ 	.word	0x000004d0


	//   ....[2]....
        /*00a0*/ 	.word	0x000006c0


	//   ....[3]....
        /*00a4*/ 	.word	0x00000800


	//   ....[4]....
        /*00a8*/ 	.word	0x00000900


	//   ....[5]....
        /*00ac*/ 	.word	0x00000a70


	//   ....[6]....
        /*00b0*/ 	.word	0x00000c10


	//   ....[7]....
        /*00b4*/ 	.word	0x00001cf0


	//   ....[8]....
        /*00b8*/ 	.word	0x00002d10


	//   ....[9]....
        /*00bc*/ 	.word	0x00002f20


	//   ....[10]....
        /*00c0*/ 	.word	0x00002f50


	//   ....[11]....
        /*00c4*/ 	.word	0x00003980


	//   ....[12]....
        /*00c8*/ 	.word	0x00003bb0


	//----- nvinfo : EIATTR_VRC_CTA_INIT_COUNT
	.align		4
.L_43:
        /*00cc*/ 	.byte	0x02, 0x4a
        /*00ce*/ 	.byte	0x80
	.zero		1


	//----- nvinfo : EIATTR_SYSCALL_OFFSETS
	.align		4
        /*00d0*/ 	.byte	0x04, 0x46
        /*00d2*/ 	.short	(.L_45 - .L_44)


	//   ....[0]....
.L_44:
        /*00d4*/ 	.word	0x00005020


	//   ....[1]....
        /*00d8*/ 	.word	0x00005160


	//   ....[2]....
        /*00dc*/ 	.word	0x00005900


	//----- nvinfo : EIATTR_MBARRIER_INSTR_OFFSETS
	.align		4
.L_45:
        /*00e0*/ 	.byte	0x04, 0x39
        /*00e2*/ 	.short	(.L_47 - .L_46)


	//   ....[0]....
.L_46:
        /*00e4*/ 	.word	0x000005b0
        /*00e8*/ 	.word	0x000000ff
        /*00ec*/ 	.word	0x00000000
        /*00f0*/ 	.short	0x0100
        /*00f2*/ 	.byte	0x05
	.zero		1


	//   ....[1]....
        /*00f4*/ 	.word	0x000005c0
        /*00f8*/ 	.word	0x000000ff
        /*00fc*/ 	.word	0x00000040
        /*0100*/ 	.short	0x0100
        /*0102*/ 	.byte	0x05
	.zero		1


	//   ....[2]....
        /*0104*/ 	.word	0x000005d0
        /*0108*/ 	.word	0x000000ff
        /*010c*/ 	.word	0x00000008
        /*0110*/ 	.short	0x0100
        /*0112*/ 	.byte	0x05
	.zero		1


	//   ....[3]....
        /*0114*/ 	.word	0x000005e0
        /*0118*/ 	.word	0x000000ff
        /*011c*/ 	.word	0x00000048
        /*0120*/ 	.short	0x0100
        /*0122*/ 	.byte	0x05
	.zero		1


	//   ....[4]....
        /*0124*/ 	.word	0x000005f0
        /*0128*/ 	.word	0x000000ff
        /*012c*/ 	.word	0x00000010
        /*0130*/ 	.short	0x0100
        /*0132*/ 	.byte	0x05
	.zero		1


	//   ....[5]....
        /*0134*/ 	.word	0x00000600
        /*0138*/ 	.word	0x000000ff
        /*013c*/ 	.word	0x00000050
        /*0140*/ 	.short	0x0100
        /*0142*/ 	.byte	0x05
	.zero		1


	//   ....[6]....
        /*0144*/ 	.word	0x00000610
        /*0148*/ 	.word	0x000000ff
        /*014c*/ 	.word	0x00000018
        /*0150*/ 	.short	0x0100
        /*0152*/ 	.byte	0x05
	.zero		1


	//   ....[7]....
        /*0154*/ 	.word	0x00000620
        /*0158*/ 	.word	0x000000ff
        /*015c*/ 	.word	0x00000058
        /*0160*/ 	.short	0x0100
        /*0162*/ 	.byte	0x05
	.zero		1


	//   ....[8]....
        /*0164*/ 	.word	0x00000630
        /*0168*/ 	.word	0x000000ff
        /*016c*/ 	.word	0x00000020
        /*0170*/ 	.short	0x0100
        /*0172*/ 	.byte	0x05
	.zero		1


	//   ....[9]....
        /*0174*/ 	.word	0x00000640
        /*0178*/ 	.word	0x000000ff
        /*017c*/ 	.word	0x00000060
        /*0180*/ 	.short	0x0100
        /*0182*/ 	.byte	0x05
	.zero		1


	//   ....[10]....
        /*0184*/ 	.word	0x00000650
        /*0188*/ 	.word	0x000000ff
        /*018c*/ 	.word	0x00000028
        /*0190*/ 	.short	0x0100
        /*0192*/ 	.byte	0x05
	.zero		1


	//   ....[11]....
        /*0194*/ 	.word	0x00000660
        /*0198*/ 	.word	0x000000ff
        /*019c*/ 	.word	0x00000068
        /*01a0*/ 	.short	0x0100
        /*01a2*/ 	.byte	0x05
	.zero		1


	//   ....[12]....
        /*01a4*/ 	.word	0x00000670
        /*01a8*/ 	.word	0x000000ff
        /*01ac*/ 	.word	0x00000030
        /*01b0*/ 	.short	0x0100
        /*01b2*/ 	.byte	0x05
	.zero		1


	//   ....[13]....
        /*01b4*/ 	.word	0x00000680
        /*01b8*/ 	.word	0x000000ff
        /*01bc*/ 	.word	0x00000070
        /*01c0*/ 	.short	0x0100
        /*01c2*/ 	.byte	0x05
	.zero		1


	//   ....[14]....
        /*01c4*/ 	.word	0x00000690
        /*01c8*/ 	.word	0x000000ff
        /*01cc*/ 	.word	0x00000038
        /*01d0*/ 	.short	0x0100
        /*01d2*/ 	.byte	0x05
	.zero		1


	//   ....[15]....
        /*01d4*/ 	.word	0x000006a0
        /*01d8*/ 	.word	0x000000ff
        /*01dc*/ 	.word	0x00000078
        /*01e0*/ 	.short	0x0100
        /*01e2*/ 	.byte	0x05
	.zero		1


	//   ....[16]....
        /*01e4*/ 	.word	0x000007d0
        /*01e8*/ 	.word	0x000000ff
        /*01ec*/ 	.word	0x00000080
        /*01f0*/ 	.short	0x0100
        /*01f2*/ 	.byte	0x06
	.zero		1


	//   ....[17]....
        /*01f4*/ 	.word	0x000007e0
        /*01f8*/ 	.word	0x000000ff
        /*01fc*/ 	.word	0x00000088
        /*0200*/ 	.short	0x0100
        /*0202*/ 	.byte	0x06
	.zero		1


	//   ....[18]....
        /*0204*/ 	.word	0x000008d0
        /*0208*/ 	.word	0x000000ff
        /*020c*/ 	.word	0x00000090
        /*0210*/ 	.short	0x0100
        /*0212*/ 	.byte	0x05
	.zero		1


	//   ....[19]....
        /*0214*/ 	.word	0x000008e0
        /*0218*/ 	.word	0x000000ff
        /*021c*/ 	.word	0x00000098
        /*0220*/ 	.short	0x0100
        /*0222*/ 	.byte	0x05
	.zero		1


	//   ....[20]....
        /*0224*/ 	.word	0x00000a20
        /*0228*/ 	.word	0x000000ff
        /*022c*/ 	.word	0x000000a0
        /*0230*/ 	.short	0x0100
        /*0232*/ 	.byte	0x05
	.zero		1


	//   ....[21]....
        /*0234*/ 	.word	0x00000a30
        /*0238*/ 	.word	0x000000ff
        /*023c*/ 	.word	0x000000b0
        /*0240*/ 	.short	0x0100
        /*0242*/ 	.byte	0x05
	.zero		1


	//   ....[22]....
        /*0244*/ 	.word	0x00000a40
        /*0248*/ 	.word	0x000000ff
        /*024c*/ 	.word	0x000000a8
        /*0250*/ 	.short	0x0100
        /*0252*/ 	.byte	0x05
	.zero		1


	//   ....[23]....
        /*0254*/ 	.word	0x00000a50
        /*0258*/ 	.word	0x000000ff
        /*025c*/ 	.word	0x000000b8
        /*0260*/ 	.short	0x0100
        /*0262*/ 	.byte	0x05
	.zero		1


	//   ....[24]....
        /*0264*/ 	.word	0x00000b80
        /*0268*/ 	.word	0x000000ff
        /*026c*/ 	.word	0x000000c0
        /*0270*/ 	.short	0x0100
        /*0272*/ 	.byte	0x06
	.zero		1


	//   ....[25]....
        /*0274*/ 	.word	0x00000b90
        /*0278*/ 	.word	0x000000ff
        /*027c*/ 	.word	0x000000e0
        /*0280*/ 	.short	0x0100
        /*0282*/ 	.byte	0x06
	.zero		1


	//   ....[26]....
        /*0284*/ 	.word	0x00000ba0
        /*0288*/ 	.word	0x000000ff
        /*028c*/ 	.word	0x000000c8
        /*0290*/ 	.short	0x0100
        /*0292*/ 	.byte	0x06
	.zero		1


	//   ....[27]....
        /*0294*/ 	.word	0x00000bb0
        /*0298*/ 	.word	0x000000ff
        /*029c*/ 	.word	0x000000e8
        /*02a0*/ 	.short	0x0100
        /*02a2*/ 	.byte	0x06
	.zero		1


	//   ....[28]....
        /*02a4*/ 	.word	0x00000bc0
        /*02a8*/ 	.word	0x000000ff
        /*02ac*/ 	.word	0x000000d0
        /*02b0*/ 	.short	0x0100
        /*02b2*/ 	.byte	0x06
	.zero		1


	//   ....[29]....
        /*02b4*/ 	.word	0x00000bd0
        /*02b8*/ 	.word	0x000000ff
        /*02bc*/ 	.word	0x000000f0
        /*02c0*/ 	.short	0x0100
        /*02c2*/ 	.byte	0x06
	.zero		1


	//   ....[30]....
        /*02c4*/ 	.word	0x00000be0
        /*02c8*/ 	.word	0x000000ff
        /*02cc*/ 	.word	0x000000d8
        /*02d0*/ 	.short	0x0100
        /*02d2*/ 	.byte	0x06
	.zero		1


	//   ....[31]....
        /*02d4*/ 	.word	0x00000bf0
        /*02d8*/ 	.word	0x000000ff
        /*02dc*/ 	.word	0x000000f8
        /*02e0*/ 	.short	0x0100
        /*02e2*/ 	.byte	0x06
	.zero		1


	//   ....[32]....
        /*02e4*/ 	.word	0x00000ce0
        /*02e8*/ 	.word	0x000000ff
        /*02ec*/ 	.word	0x00000100
        /*02f0*/ 	.short	0x0100
        /*02f2*/ 	.byte	0x05
	.zero		1


	//   ....[33]....
        /*02f4*/ 	.word	0x00000cf0
        /*02f8*/ 	.word	0x000000ff
        /*02fc*/ 	.word	0x00000110
        /*0300*/ 	.short	0x0100
        /*0302*/ 	.byte	0x05
	.zero		1


	//   ....[34]....
        /*0304*/ 	.word	0x00000d00
        /*0308*/ 	.word	0x000000ff
        /*030c*/ 	.word	0x00000108
        /*0310*/ 	.short	0x0100
        /*0312*/ 	.byte	0x05
	.zero		1


	//   ....[35]....
        /*0314*/ 	.word	0x00000d10
        /*0318*/ 	.word	0x000000ff
        /*031c*/ 	.word	0x00000118
        /*0320*/ 	.short	0x0100
        /*0322*/ 	.byte	0x05
	.zero		1


	//   ....[36]....
        /*0324*/ 	.word	0x000015f0
        /*0328*/ 	.word	0x00000003
        /*032c*/ 	.word	0x00000110
        /*0330*/ 	.short	0x010a
        /*0332*/ 	.byte	0xff
	.zero		1


	//   ....[37]....
        /*0334*/ 	.word	0x00001620
        /*0338*/ 	.word	0x00000003
        /*033c*/ 	.word	0x00000100
        /*0340*/ 	.short	0x0101
        /*0342*/ 	.byte	0xff
	.zero		1


	//   ....[38]....
        /*0344*/ 	.word	0x000016f0
        /*0348*/ 	.word	0x000000ff
        /*034c*/ 	.word	0x00000040
        /*0350*/ 	.short	0x010a
        /*0352*/ 	.byte	0x08
	.zero		1


	//   ....[39]....
        /*0354*/ 	.word	0x00001790
        /*0358*/ 	.word	0x000000ff
        /*035c*/ 	.word	0x00000040
        /*0360*/ 	.short	0x010a
        /*0362*/ 	.byte	0x21
	.zero		1


	//   ....[40]....
        /*0364*/ 	.word	0x000018e0
        /*0368*/ 	.word	0x000000ff
        /*036c*/ 	.word	0x00000040
        /*0370*/ 	.short	0x010a
        /*0372*/ 	.byte	0x08
	.zero		1


	//   ....[41]....
        /*0374*/ 	.word	0x000019f0
        /*0378*/ 	.word	0x000000ff
        /*037c*/ 	.word	0x00000098
        /*0380*/ 	.short	0x0101
        /*0382*/ 	.byte	0x04
	.zero		1


	//   ....[42]....
        /*0384*/ 	.word	0x00001a10
        /*0388*/ 	.word	0x000000ff
        /*038c*/ 	.word	0x00000040
        /*0390*/ 	.short	0x010a
        /*0392*/ 	.byte	0x08
	.zero		1


	//   ....[43]....
        /*0394*/ 	.word	0x00001a90
        /*0398*/ 	.word	0x000000ff
        /*039c*/ 	.word	0x00000040
        /*03a0*/ 	.short	0x010a
        /*03a2*/ 	.byte	0x11
	.zero		1


	//   ....[44]....
        /*03a4*/ 	.word	0x00001be0
        /*03a8*/ 	.word	0x000000ff
        /*03ac*/ 	.word	0x00000040
        /*03b0*/ 	.short	0x010a
        /*03b2*/ 	.byte	0x08
	.zero		1


	//   ....[45]....
        /*03b4*/ 	.word	0x00001d20
        /*03b8*/ 	.word	0x00000002
        /*03bc*/ 	.word	0x000000a0
        /*03c0*/ 	.short	0x010a
        /*03c2*/ 	.byte	0xff
	.zero		1


	//   ....[46]....
        /*03c4*/ 	.word	0x00001de0
        /*03c8*/ 	.word	0x00000002
        /*03cc*/ 	.word	0x00000000
        /*03d0*/ 	.short	0x0101
        /*03d2*/ 	.byte	0xff
	.zero		1


	//   ....[47]....
        /*03d4*/ 	.word	0x00002340
        /*03d8*/ 	.word	0x000000ff
        /*03dc*/ 	.word	0x00000000
        /*03e0*/ 	.short	0x010a
        /*03e2*/ 	.byte	0x05
	.zero		1


	//   ....[48]....
        /*03e4*/ 	.word	0x000023d0
        /*03e8*/ 	.word	0x000000ff
        /*03ec*/ 	.word	0x00000000
        /*03f0*/ 	.short	0x010a
        /*03f2*/ 	.byte	0x05
	.zero		1


	//   ....[49]....
        /*03f4*/ 	.word	0x00002460
        /*03f8*/ 	.word	0x000000ff
        /*03fc*/ 	.word	0x00000000
        /*0400*/ 	.short	0x010a
        /*0402*/ 	.byte	0x05
	.zero		1


	//   ....[50]....
        /*0404*/ 	.word	0x000024f0
        /*0408*/ 	.word	0x000000ff
        /*040c*/ 	.word	0x00000000
        /*0410*/ 	.short	0x010a
        /*0412*/ 	.byte	0x05
	.zero		1


	//   ....[51]....
        /*0414*/ 	.word	0x00002580
        /*0418*/ 	.word	0x000000ff
        /*041c*/ 	.word	0x00000000
        /*0420*/ 	.short	0x010a
        /*0422*/ 	.byte	0x05
	.zero		1


	//   ....[52]....
        /*0424*/ 	.word	0x00002610
        /*0428*/ 	.word	0x000000ff
        /*042c*/ 	.word	0x00000000
        /*0430*/ 	.short	0x010a
        /*0432*/ 	.byte	0x05
	.zero		1


	//   ....[53]....
        /*0434*/ 	.word	0x000026a0
        /*0438*/ 	.word	0x000000ff
        /*043c*/ 	.word	0x00000000
        /*0440*/ 	.short	0x010a
        /*0442*/ 	.byte	0x05
	.zero		1


	//   ....[54]....
        /*0444*/ 	.word	0x00002740
        /*0448*/ 	.word	0x00000000
        /*044c*/ 	.word	0x00000000
        /*0450*/ 	.short	0x010a
        /*0452*/ 	.byte	0xff
	.zero		1


	//   ....[55]....
        /*0454*/ 	.word	0x00002860
        /*0458*/ 	.word	0x00000000
        /*045c*/ 	.word	0x00000100
        /*0460*/ 	.short	0x010a
        /*0462*/ 	.byte	0xff
	.zero		1


	//   ....[56]....
        /*0464*/ 	.word	0x000028c0
        /*0468*/ 	.word	0x00000004
        /*046c*/ 	.word	0x00000000
        /*0470*/ 	.short	0x0101
        /*0472*/ 	.byte	0xff
	.zero		1


	//   ....[57]....
        /*0474*/ 	.word	0x000028e0
        /*0478*/ 	.word	0x000000ff
        /*047c*/ 	.word	0x000000b0
        /*0480*/ 	.short	0x010a
        /*0482*/ 	.byte	0x05
	.zero		1


	//   ....[58]....
        /*0484*/ 	.word	0x00002a00
        /*0488*/ 	.word	0x00000000
        /*048c*/ 	.word	0x000000a0
        /*0490*/ 	.short	0x010a
        /*0492*/ 	.byte	0xff
	.zero		1


	//   ....[59]....
        /*0494*/ 	.word	0x00002b10
        /*0498*/ 	.word	0x00000000
        /*049c*/ 	.word	0x00000000
        /*04a0*/ 	.short	0x0101
        /*04a2*/ 	.byte	0xff
	.zero		1


	//   ....[60]....
        /*04a4*/ 	.word	0x00002ba0
        /*04a8*/ 	.word	0x000000ff
        /*04ac*/ 	.word	0x000000b0
        /*04b0*/ 	.short	0x0106
        /*04b2*/ 	.byte	0x05
	.zero		1


	//   ....[61]....
        /*04b4*/ 	.word	0x00002bc0
        /*04b8*/ 	.word	0x000000ff
        /*04bc*/ 	.word	0x000000b0
        /*04c0*/ 	.short	0x010a
        /*04c2*/ 	.byte	0x05
	.zero		1


	//   ....[62]....
        /*04c4*/ 	.word	0x00002c50
        /*04c8*/ 	.word	0x000000ff
        /*04cc*/ 	.word	0x000000b0
        /*04d0*/ 	.short	0x0106
        /*04d2*/ 	.byte	0x04
	.zero		1


	//   ....[63]....
        /*04d4*/ 	.word	0x00002c90
        /*04d8*/ 	.word	0x00000000
        /*04dc*/ 	.word	0x000000b0
        /*04e0*/ 	.short	0x010a
        /*04e2*/ 	.byte	0xff
	.zero		1


	//   ....[64]....
        /*04e4*/ 	.word	0x000031d0
        /*04e8*/ 	.word	0x00000000
        /*04ec*/ 	.word	0x000000a0
        /*04f0*/ 	.short	0x010a
        /*04f2*/ 	.byte	0xff
	.zero		1


	//   ....[65]....
        /*04f4*/ 	.word	0x000032e0
        /*04f8*/ 	.word	0x00000003
        /*04fc*/ 	.word	0x00000000
        /*0500*/ 	.short	0x0101
        /*0502*/ 	.byte	0xff
	.zero		1


	//   ....[66]....
        /*0504*/ 	.word	0x000032f0
        /*0508*/ 	.word	0x000000ff
        /*050c*/ 	.word	0x00000000
        /*0510*/ 	.short	0x010a
        /*0512*/ 	.byte	0x06
	.zero		1


	//   ....[67]....
        /*0514*/ 	.word	0x00003310
        /*0518*/ 	.word	0x000000ff
        /*051c*/ 	.word	0x000000e0
        /*0520*/ 	.short	0x010a
        /*0522*/ 	.byte	0x07
	.zero		1


	//   ....[68]....
        /*0524*/ 	.word	0x000033e0
        /*0528*/ 	.word	0x000000ff
        /*052c*/ 	.word	0x00000000
        /*0530*/ 	.short	0x010a
        /*0532*/ 	.byte	0x06
	.zero		1


	//   ....[69]....
        /*0534*/ 	.word	0x00003510
        /*0538*/ 	.word	0x000000ff
        /*053c*/ 	.word	0x00000000
        /*0540*/ 	.short	0x010a
        /*0542*/ 	.byte	0x1a
	.zero		1


	//   ....[70]....
        /*0544*/ 	.word	0x000037b0
        /*0548*/ 	.word	0x000000ff
        /*054c*/ 	.word	0x00000000
        /*0550*/ 	.short	0x010a
        /*0552*/ 	.byte	0x06
	.zero		1


	//   ....[71]....
        /*0554*/ 	.word	0x00003840
        /*0558*/ 	.word	0x000000ff
        /*055c*/ 	.word	0x00000000
        /*0560*/ 	.short	0x010a
        /*0562*/ 	.byte	0x06
	.zero		1


	//   ....[72]....
        /*0564*/ 	.word	0x000038d0
        /*0568*/ 	.word	0x000000ff
        /*056c*/ 	.word	0x00000000
        /*0570*/ 	.short	0x010a
        /*0572*/ 	.byte	0x06
	.zero		1


	//   ....[73]....
        /*0574*/ 	.word	0x00003960
        /*0578*/ 	.word	0x000000ff
        /*057c*/ 	.word	0x00000000
        /*0580*/ 	.short	0x010a
        /*0582*/ 	.byte	0x07
	.zero		1


	//   ....[74]....
        /*0584*/ 	.word	0x00003da0
        /*0588*/ 	.word	0x00000000
        /*058c*/ 	.word	0x000000a0
        /*0590*/ 	.short	0x010a
        /*0592*/ 	.byte	0xff
	.zero		1


	//   ....[75]....
        /*0594*/ 	.word	0x00003e90
        /*0598*/ 	.word	0x00000000
        /*059c*/ 	.word	0x00000000
        /*05a0*/ 	.short	0x0101
        /*05a2*/ 	.byte	0xff
	.zero		1


	//   ....[76]....
        /*05a4*/ 	.word	0x000041b0
        /*05a8*/ 	.word	0x000000ff
        /*05ac*/ 	.word	0x00000098
        /*05b0*/ 	.short	0x010a
        /*05b2*/ 	.byte	0x06
	.zero		1


	//   ....[77]....
        /*05b4*/ 	.word	0x00004330
        /*05b8*/ 	.word	0x000000ff
        /*05bc*/ 	.word	0x00000088
        /*05c0*/ 	.short	0x010a
        /*05c2*/ 	.byte	0x06
	.zero		1


	//   ....[78]....
        /*05c4*/ 	.word	0x00004660
        /*05c8*/ 	.word	0x000000ff
        /*05cc*/ 	.word	0x00000080
        /*05d0*/ 	.short	0x010b
        /*05d2*/ 	.byte	0x06
	.zero		1


	//   ....[79]....
        /*05d4*/ 	.word	0x00004680
        /*05d8*/ 	.word	0x000000ff
        /*05dc*/ 	.word	0x00000000
        /*05e0*/ 	.short	0x0101
        /*05e2*/ 	.byte	0x25
	.zero		1


	//   ....[80]....
        /*05e4*/ 	.word	0x000046c0
        /*05e8*/ 	.word	0x00000000
        /*05ec*/ 	.word	0x00000088
        /*05f0*/ 	.short	0x010a
        /*05f2*/ 	.byte	0xff
	.zero		1


	//   ....[81]....
        /*05f4*/ 	.word	0x00004a30
        /*05f8*/ 	.word	0x00000000
        /*05fc*/ 	.word	0x000000a0
        /*0600*/ 	.short	0x010a
        /*0602*/ 	.byte	0xff
	.zero		1


	//   ....[82]....
        /*0604*/ 	.word	0x00004b40
        /*0608*/ 	.word	0x00000000
        /*060c*/ 	.word	0x00000000
        /*0610*/ 	.short	0x0101
        /*0612*/ 	.byte	0xff
	.zero		1


	//   ....[83]....
        /*0614*/ 	.word	0x000054e0
        /*0618*/ 	.word	0x000000ff
        /*061c*/ 	.word	0x00000080
        /*0620*/ 	.short	0x010a
        /*0622*/ 	.byte	0x2b
	.zero		1


	//   ....[84]....
        /*0624*/ 	.word	0x000054f0
        /*0628*/ 	.word	0x00000094
        /*062c*/ 	.word	0x000000c0
        /*0630*/ 	.short	0x010a
        /*0632*/ 	.byte	0xff
	.zero		1


	//   ....[85]....
        /*0634*/ 	.word	0x00005680
        /*0638*/ 	.word	0x000000ff
        /*063c*/ 	.word	0x00000080
        /*0640*/ 	.short	0x010a
        /*0642*/ 	.byte	0x2b
	.zero		1


	//   ....[86]....
        /*0644*/ 	.word	0x00005780
        /*0648*/ 	.word	0x000000ff
        /*064c*/ 	.word	0x00000000
        /*0650*/ 	.short	0x0101
        /*0652*/ 	.byte	0x04
	.zero		1


	//   ....[87]....
        /*0654*/ 	.word	0x000057e0
        /*0658*/ 	.word	0x00000094
        /*065c*/ 	.word	0x000000c0
        /*0660*/ 	.short	0x010a
        /*0662*/ 	.byte	0xff
	.zero		1


	//   ....[88]....
        /*0664*/ 	.word	0x00005b50
        /*0668*/ 	.word	0x000000ff
        /*066c*/ 	.word	0x00000000
        /*0670*/ 	.short	0x0101
        /*0672*/ 	.byte	0x05
	.zero		1


	//   ....[89]....
        /*0674*/ 	.word	0x00006d40
        /*0678*/ 	.word	0x00000003
        /*067c*/ 	.word	0x00000110
        /*0680*/ 	.short	0x010a
        /*0682*/ 	.byte	0xff
	.zero		1


	//   ....[90]....
        /*0684*/ 	.word	0x00006da0
        /*0688*/ 	.word	0x00000002
        /*068c*/ 	.word	0x00000040
        /*0690*/ 	.short	0x010a
        /*0692*/ 	.byte	0xff
	.zero		1


	//   ....[91]....
        /*0694*/ 	.word	0x00006e00
        /*0698*/ 	.word	0x00000002
        /*069c*/ 	.word	0x00000040
        /*06a0*/ 	.short	0x010a
        /*06a2*/ 	.byte	0xff
	.zero		1


	//   ....[92]....
        /*06a4*/ 	.word	0x00006e50
        /*06a8*/ 	.word	0x00000002
        /*06ac*/ 	.word	0x000000a0
        /*06b0*/ 	.short	0x010a
        /*06b2*/ 	.byte	0xff
	.zero		1


	//   ....[93]....
        /*06b4*/ 	.word	0x00006eb0
        /*06b8*/ 	.word	0x00000000
        /*06bc*/ 	.word	0x00000000
        /*06c0*/ 	.short	0x010a
        /*06c2*/ 	.byte	0xff
	.zero		1


	//   ....[94]....
        /*06c4*/ 	.word	0x00006f10
        /*06c8*/ 	.word	0x00000000
        /*06cc*/ 	.word	0x00000000
        /*06d0*/ 	.short	0x010a
        /*06d2*/ 	.byte	0xff
	.zero		1


	//   ....[95]....
        /*06d4*/ 	.word	0x00006f70
        /*06d8*/ 	.word	0x00000000
        /*06dc*/ 	.word	0x00000000
        /*06e0*/ 	.short	0x010a
        /*06e2*/ 	.byte	0xff
	.zero		1


	//   ....[96]....
        /*06e4*/ 	.word	0x00006fd0
        /*06e8*/ 	.word	0x00000000
        /*06ec*/ 	.word	0x00000000
        /*06f0*/ 	.short	0x010a
        /*06f2*/ 	.byte	0xff
	.zero		1


	//   ....[97]....
        /*06f4*/ 	.word	0x00007030
        /*06f8*/ 	.word	0x00000000
        /*06fc*/ 	.word	0x00000000
        /*0700*/ 	.short	0x010a
        /*0702*/ 	.byte	0xff
	.zero		1


	//   ....[98]....
        /*0704*/ 	.word	0x00007090
        /*0708*/ 	.word	0x00000000
        /*070c*/ 	.word	0x00000000
        /*0710*/ 	.short	0x010a
        /*0712*/ 	.byte	0xff
	.zero		1


	//   ....[99]....
        /*0714*/ 	.word	0x000070f0
        /*0718*/ 	.word	0x00000000
        /*071c*/ 	.word	0x00000000
        /*0720*/ 	.short	0x010a
        /*0722*/ 	.byte	0xff
	.zero		1


	//   ....[100]....
        /*0724*/ 	.word	0x00007140
        /*0728*/ 	.word	0x00000000
        /*072c*/ 	.word	0x00000100
        /*0730*/ 	.short	0x010a
        /*0732*/ 	.byte	0xff
	.zero		1


	//   ....[101]....
        /*0734*/ 	.word	0x000071a0
        /*0738*/ 	.word	0x00000000
        /*073c*/ 	.word	0x000000b0
        /*0740*/ 	.short	0x010a
        /*0742*/ 	.byte	0xff
	.zero		1


	//   ....[102]....
        /*0744*/ 	.word	0x000071f0
        /*0748*/ 	.word	0x00000000
        /*074c*/ 	.word	0x000000a0
        /*0750*/ 	.short	0x010a
        /*0752*/ 	.byte	0xff
	.zero		1


	//   ....[103]....
        /*0754*/ 	.word	0x00007250
        /*0758*/ 	.word	0x00000000
        /*075c*/ 	.word	0x000000b0
        /*0760*/ 	.short	0x010a
        /*0762*/ 	.byte	0xff
	.zero		1


	//   ....[104]....
        /*0764*/ 	.word	0x000072a0
        /*0768*/ 	.word	0x00000000
        /*076c*/ 	.word	0x000000a0
        /*0770*/ 	.short	0x010a
        /*0772*/ 	.byte	0xff
	.zero		1


	//   ....[105]....
        /*0774*/ 	.word	0x00007300
        /*0778*/ 	.word	0x00000003
        /*077c*/ 	.word	0x000000e0
        /*0780*/ 	.short	0x010a
        /*0782*/ 	.byte	0xff
	.zero		1


	//   ....[106]....
        /*0784*/ 	.word	0x00007360
        /*0788*/ 	.word	0x00000000
        /*078c*/ 	.word	0x00000000
        /*0790*/ 	.short	0x010a
        /*0792*/ 	.byte	0xff
	.zero		1


	//   ....[107]....
        /*0794*/ 	.word	0x000073c0
        /*0798*/ 	.word	0x00000000
        /*079c*/ 	.word	0x00000000
        /*07a0*/ 	.short	0x010a
        /*07a2*/ 	.byte	0xff
	.zero		1


	//   ....[108]....
        /*07a4*/ 	.word	0x00007420
        /*07a8*/ 	.word	0x00000000
        /*07ac*/ 	.word	0x00000000
        /*07b0*/ 	.short	0x010a
        /*07b2*/ 	.byte	0xff
	.zero		1


	//   ....[109]....
        /*07b4*/ 	.word	0x00007480
        /*07b8*/ 	.word	0x00000000
        /*07bc*/ 	.word	0x00000000
        /*07c0*/ 	.short	0x010a
        /*07c2*/ 	.byte	0xff
	.zero		1


	//   ....[110]....
        /*07c4*/ 	.word	0x000074e0
        /*07c8*/ 	.word	0x00000000
        /*07cc*/ 	.word	0x00000000
        /*07d0*/ 	.short	0x010a
        /*07d2*/ 	.byte	0xff
	.zero		1


	//   ....[111]....
        /*07d4*/ 	.word	0x00007530
        /*07d8*/ 	.word	0x00000000
        /*07dc*/ 	.word	0x000000a0
        /*07e0*/ 	.short	0x010a
        /*07e2*/ 	.byte	0xff
	.zero		1


	//   ....[112]....
        /*07e4*/ 	.word	0x00007590
        /*07e8*/ 	.word	0x00000000
        /*07ec*/ 	.word	0x00000098
        /*07f0*/ 	.short	0x010a
        /*07f2*/ 	.byte	0xff
	.zero		1


	//   ....[113]....
        /*07f4*/ 	.word	0x000075f0
        /*07f8*/ 	.word	0x00000003
        /*07fc*/ 	.word	0x00000088
        /*0800*/ 	.short	0x010a
        /*0802*/ 	.byte	0xff
	.zero		1


	//   ....[114]....
        /*0804*/ 	.word	0x00007640
        /*0808*/ 	.word	0x00000000
        /*080c*/ 	.word	0x000000a0
        /*0810*/ 	.short	0x010a
        /*0812*/ 	.byte	0xff
	.zero		1


	//   ....[115]....
        /*0814*/ 	.word	0x000076a0
        /*0818*/ 	.word	0x00000000
        /*081c*/ 	.word	0x00000080
        /*0820*/ 	.short	0x010a
        /*0822*/ 	.byte	0xff
	.zero		1


	//   ....[116]....
        /*0824*/ 	.word	0x000076f0
        /*0828*/ 	.word	0x00000094
        /*082c*/ 	.word	0x000000c0
        /*0830*/ 	.short	0x010a
        /*0832*/ 	.byte	0xff
	.zero		1


	//----- nvinfo : EIATTR_NUM_MBARRIERS
	.align		4
.L_47:
        /*0834*/ 	.byte	0x03, 0x38
        /*0836*/ 	.short	0x0024


	//----- nvinfo : EIATTR_EXIT_INSTR_OFFSETS
	.align		4
        /*0838*/ 	.byte	0x04, 0x1c
        /*083a*/ 	.short	(.L_49 - .L_48)


	//   ....[0]....
.L_48:
        /*083c*/ 	.word	0x00002770


	//   ....[1]....
        /*0840*/ 	.word	0x00002c60


	//   ....[2]....
        /*0844*/ 	.word	0x00002cc0


	//   ....[3]....
        /*0848*/ 	.word	0x00003bc0


	//   ....[4]....
        /*084c*/ 	.word	0x000046f0


	//   ....[5]....
        /*0850*/ 	.word	0x00004730


	//   ....[6]....
        /*0854*/ 	.word	0x00006d30


	//----- nvinfo : EIATTR_MAX_THREADS
	.align		4
.L_49:
        /*0858*/ 	.byte	0x04, 0x05
        /*085a*/ 	.short	(.L_51 - .L_50)
.L_50:
        /*085c*/ 	.word	0x00000100
        /*0860*/ 	.word	0x00000001
        /*0864*/ 	.word	0x00000001


	//----- nvinfo : EIATTR_CRS_STACK_SIZE
	.align		4
.L_51:
        /*0868*/ 	.byte	0x04, 0x1e
        /*086a*/ 	.short	(.L_53 - .L_52)
.L_52:
        /*086c*/ 	.word	0x00000000


	//----- nvinfo : EIATTR_CBANK_PARAM_SIZE
	.align		4
.L_53:
        /*0870*/ 	.byte	0x03, 0x19
        /*0872*/ 	.short	0x0800


	//----- nvinfo : EIATTR_PARAM_CBANK
	.align		4
        /*0874*/ 	.byte	0x04, 0x0a
        /*0876*/ 	.short	(.L_55 - .L_54)
	.align		4
.L_54:
        /*0878*/ 	.word	index@(.nv.constant0._ZN7cutlass13device_kernelINS_4gemm6kernel13GemmUniversalIN4cute5tupleIJiiiiEEENS1_10collective13CollectiveMmaINS1_35MainloopSm100TmaUmmaWarpSpecializedILi8ELi2ELi4ENS5_IJNS4_1CILi1EEESB_SB_EEEEENS5_IJNSA_ILi128EEENSA_ILi64EEESE_EEEaNS5_IJlSB_lEEEaSH_NS4_8TiledMMAINS4_8MMA_AtomIJNS4_15SM100_MMA_S8_SSIaaiLi128ELi64ELNS4_4UMMA5MajorE0ELSM_0ELNSL_8SaturateE0EEEEEENS4_6LayoutISC_NS5_IJNSA_ILi0EEESR_SR_EEEEENS5_IJNS4_10UnderscoreESU_SU_EEEEENS4_13SM90_TMA_LOADENS4_14ComposedLayoutINS4_7SwizzleILi3ELi4ELi3EEENS4_18smem_ptr_flag_bitsILi8EEENSQ_INS5_IJNSA_ILi8EEESE_EEENS5_IJSE_SB_EEEEEEEvNS4_8identityESX_S17_vS18_EENS_8epilogue10collective18CollectiveEpilogueINS1A_23Sm100TmaWarpSpecializedILi1ELi1ELi64ELb0ELb0EEEJSG_NS5_IJNSQ_ISE_SB_EENSQ_ISF_SB_EEEEEaSH_aSH_NS1A_6fusion15FusionCallbacksIS1E_NS1I_17LinearCombinationIaiaiLNS_15FloatRoundStyleE2EEESG_S1H_JEEENS4_5SM1004TMEM4LOAD26SM100_TMEM_LOAD_32dp32b64xESX_NSY_INSZ_ILi2ELi4ELi3EEES12_NSQ_INS5_IJS13_SF_EEENS5_IJSF_SB_EEEEEEENS4_39AutoVectorizingCopyWithAssumedAlignmentILi128EEENS4_14SM90_TMA_STOREES1W_S1Y_S1Y_EEEvvEEEEvNT_6ParamsE)
        /*087c*/ 	.short	0x0380
        /*087e*/ 	.short	0x0800


	//----- nvinfo : EIATTR_SW_WAR
	.align		4
.L_55:
        /*0880*/ 	.byte	0x04, 0x36
        /*0882*/ 	.short	(.L_57 - .L_56)
.L_56:
        /*0884*/ 	.word	0x00000008
.L_57:


//--------------------- .nv.callgraph             --------------------------
	.section	.nv.callgraph,"",@"SHT_CUDA_CALLGRAPH"
	.align	4
	.sectionentsize	8
	.align		4
        /*0000*/ 	.word	0x00000000
	.align		4
        /*0004*/ 	.word	0xffffffff
	.align		4
        /*0008*/ 	.word	index@(_ZN7cutlass13device_kernelINS_4gemm6kernel13GemmUniversalIN4cute5tupleIJiiiiEEENS1_10collective13CollectiveMmaINS1_35MainloopSm100TmaUmmaWarpSpecializedILi8ELi2ELi4ENS5_IJNS4_1CILi1EEESB_SB_EEEEENS5_IJNSA_ILi128EEENSA_ILi64EEESE_EEEaNS5_IJlSB_lEEEaSH_NS4_8TiledMMAINS4_8MMA_AtomIJNS4_15SM100_MMA_S8_SSIaaiLi128ELi64ELNS4_4UMMA5MajorE0ELSM_0ELNSL_8SaturateE0EEEEEENS4_6LayoutISC_NS5_IJNSA_ILi0EEESR_SR_EEEEENS5_IJNS4_10UnderscoreESU_SU_EEEEENS4_13SM90_TMA_LOADENS4_14ComposedLayoutINS4_7SwizzleILi3ELi4ELi3EEENS4_18smem_ptr_flag_bitsILi8EEENSQ_INS5_IJNSA_ILi8EEESE_EEENS5_IJSE_SB_EEEEEEEvNS4_8identityESX_S17_vS18_EENS_8epilogue10collective18CollectiveEpilogueINS1A_23Sm100TmaWarpSpecializedILi1ELi1ELi64ELb0ELb0EEEJSG_NS5_IJNSQ_ISE_SB_EENSQ_ISF_SB_EEEEEaSH_aSH_NS1A_6fusion15FusionCallbacksIS1E_NS1I_17LinearCombinationIaiaiLNS_15FloatRoundStyleE2EEESG_S1H_JEEENS4_5SM1004TMEM4LOAD26SM100_TMEM_LOAD_32dp32b64xESX_NSY_INSZ_ILi2ELi4ELi3EEES12_NSQ_INS5_IJS13_SF_EEENS5_IJSF_SB_EEEEEEENS4_39AutoVectorizingCopyWithAssumedAlignmentILi128EEENS4_14SM90_TMA_STOREES1W_S1Y_S1Y_EEEvvEEEEvNT_6ParamsE)
	.align		4
        /*000c*/ 	.word	index@(__assertfail)
	.align		4
        /*0010*/ 	.word	0x00000000
	.align		4
        /*0014*/ 	.word	0xfffffffe
	.align		4
        /*0018*/ 	.word	0x00000000
	.align		4
        /*001c*/ 	.word	0xfffffffd
	.align		4
        /*0020*/ 	.word	0x00000000
	.align		4
        /*0024*/ 	.word	0xfffffffc


//--------------------- .nv.constant4             --------------------------
	.section	.nv.constant4,"a",@progbits
	.align	8
	.align		8
.nv.constant4:
        /*0000*/ 	.dword	__assertfail
	.align		8
        /*0008*/ 	.dword	__unnamed_1
	.align		8
        /*0010*/ 	.dword	__unnamed_2
	.align		8
        /*0018*/ 	.dword	_ZN40_INTERNAL_0269856e_4_k_cu_afcc9928_331194cuda3std3__45__cpo5beginE
	.align		8
        /*0020*/ 	.dword	_ZN40_INTERNAL_0269856e_4_k_cu_afcc9928_331194cuda3std3__45__cpo3endE
	.align		8
        /*0028*/ 	.dword	_ZN40_INTERNAL_0269856e_4_k_cu_afcc9928_331194cuda3std3__45__cpo6cbeginE
	.align		8
        /*0030*/ 	.dword	_ZN40_INTERNAL_0269856e_4_k_cu_afcc9928_331194cuda3std3__45__cpo4cendE
	.align		8
        /*0038*/ 	.dword	_ZN40_INTERNAL_0269856e_4_k_cu_afcc9928_331194cuda3std3__442_GLOBAL__N__0269856e_4_k_cu_afcc9928_331196ignoreE
	.align		8
        /*0040*/ 	.dword	_ZN40_INTERNAL_0269856e_4_k_cu_afcc9928_331194cuda3std3__419piecewise_constructE
	.align		8
        /*0048*/ 	.dword	_ZN40_INTERNAL_0269856e_4_k_cu_afcc9928_331194cuda3std3__48in_placeE
	.align		8
        /*0050*/ 	.dword	_ZN40_INTERNAL_0269856e_4_k_cu_afcc9928_331194cuda3std6ranges3__45__cpo4swapE
	.align		8
        /*0058*/ 	.dword	_ZN40_INTERNAL_0269856e_4_k_cu_afcc9928_331194cuda3std6ranges3__45__cpo9iter_moveE
	.align		8
        /*0060*/ 	.dword	_ZN40_INTERNAL_0269856e_4_k_cu_afcc9928_331194cute7productE
	.align		8
        /*0068*/ 	.dword	_ZN40_INTERNAL_0269856e_4_k_cu_afcc9928_331194cute1_E
	.align		8
        /*0070*/ 	.dword	$str$25
	.align		8
        /*0078*/ 	.dword	$str$26
	.align		8
        /*0080*/ 	.dword	$str$27
	.align		8
        /*0088*/ 	.dword	$str$28


//--------------------- .text._ZN7cutlass13device_kernelINS_4gemm6kernel13GemmUniversalIN4cute5tupleIJiiiiEEENS1_10collective13CollectiveMmaINS1_35MainloopSm100TmaUmmaWarpSpecializedILi8ELi2ELi4ENS5_IJNS4_1CILi1EEESB_SB_EEEEENS5_IJNSA_ILi128EEENSA_ILi64EEESE_EEEaNS5_IJlSB_lEEEaSH_NS4_8TiledMMAINS4_8MMA_AtomIJNS4_15SM100_MMA_S8_SSIaaiLi128ELi64ELNS4_4UMMA5MajorE0ELSM_0ELNSL_8SaturateE0EEEEEENS4_6LayoutISC_NS5_IJNSA_ILi0EEESR_SR_EEEEENS5_IJNS4_10UnderscoreESU_SU_EEEEENS4_13SM90_TMA_LOADENS4_14ComposedLayoutINS4_7SwizzleILi3ELi4ELi3EEENS4_18smem_ptr_flag_bitsILi8EEENSQ_INS5_IJNSA_ILi8EEESE_EEENS5_IJSE_SB_EEEEEEEvNS4_8identityESX_S17_vS18_EENS_8epilogue10collective18CollectiveEpilogueINS1A_23Sm100TmaWarpSpecializedILi1ELi1ELi64ELb0ELb0EEEJSG_NS5_IJNSQ_ISE_SB_EENSQ_ISF_SB_EEEEEaSH_aSH_NS1A_6fusion15FusionCallbacksIS1E_NS1I_17LinearCombinationIaiaiLNS_15FloatRoundStyleE2EEESG_S1H_JEEENS4_5SM1004TMEM4LOAD26SM100_TMEM_LOAD_32dp32b64xESX_NSY_INSZ_ILi2ELi4ELi3EEES12_NSQ_INS5_IJS13_SF_EEENS5_IJSF_SB_EEEEEEENS4_39AutoVectorizingCopyWithAssumedAlignmentILi128EEENS4_14SM90_TMA_STOREES1W_S1Y_S1Y_EEEvvEEEEvNT_6ParamsE --------------------------
	.section	.text._ZN7cutlass13device_kernelINS_4gemm6kernel13GemmUniversalIN4cute5tupleIJiiiiEEENS1_10collective13CollectiveMmaINS1_35MainloopSm100TmaUmmaWarpSpecializedILi8ELi2ELi4ENS5_IJNS4_1CILi1EEESB_SB_EEEEENS5_IJNSA_ILi128EEENSA_ILi64EEESE_EEEaNS5_IJlSB_lEEEaSH_NS4_8TiledMMAINS4_8MMA_AtomIJNS4_15SM100_MMA_S8_SSIaaiLi128ELi64ELNS4_4UMMA5MajorE0ELSM_0ELNSL_8SaturateE0EEEEEENS4_6LayoutISC_NS5_IJNSA_ILi0EEESR_SR_EEEEENS5_IJNS4_10UnderscoreESU_SU_EEEEENS4_13SM90_TMA_LOADENS4_14ComposedLayoutINS4_7SwizzleILi3ELi4ELi3EEENS4_18smem_ptr_flag_bitsILi8EEENSQ_INS5_IJNSA_ILi8EEESE_EEENS5_IJSE_SB_EEEEEEEvNS4_8identityESX_S17_vS18_EENS_8epilogue10collective18CollectiveEpilogueINS1A_23Sm100TmaWarpSpecializedILi1ELi1ELi64ELb0ELb0EEEJSG_NS5_IJNSQ_ISE_SB_EENSQ_ISF_SB_EEEEEaSH_aSH_NS1A_6fusion15FusionCallbacksIS1E_NS1I_17LinearCombinationIaiaiLNS_15FloatRoundStyleE2EEESG_S1H_JEEENS4_5SM1004TMEM4LOAD26SM100_TMEM_LOAD_32dp32b64xESX_NSY_INSZ_ILi2ELi4ELi3EEES12_NSQ_INS5_IJS13_SF_EEENS5_IJSF_SB_EEEEEEENS4_39AutoVectorizingCopyWithAssumedAlignmentILi128EEENS4_14SM90_TMA_STOREES1W_S1Y_S1Y_EEEvvEEEEvNT_6ParamsE,"ax",@progbits
	.align	128
.text._ZN7cutlass13device_kernelINS_4gemm6kernel13GemmUniversalIN4cute5tupleIJiiiiEEENS1_10collective13CollectiveMmaINS1_35MainloopSm100TmaUmmaWarpSpecializedILi8ELi2ELi4ENS5_IJNS4_1CILi1EEESB_SB_EEEEENS5_IJNSA_ILi128EEENSA_ILi64EEESE_EEEaNS5_IJlSB_lEEEaSH_NS4_8TiledMMAINS4_8MMA_AtomIJNS4_15SM100_MMA_S8_SSIaaiLi128ELi64ELNS4_4UMMA5MajorE0ELSM_0ELNSL_8SaturateE0EEEEEENS4_6LayoutISC_NS5_IJNSA_ILi0EEESR_SR_EEEEENS5_IJNS4_10UnderscoreESU_SU_EEEEENS4_13SM90_TMA_LOADENS4_14ComposedLayoutINS4_7SwizzleILi3ELi4ELi3EEENS4_18smem_ptr_flag_bitsILi8EEENSQ_INS5_IJNSA_ILi8EEESE_EEENS5_IJSE_SB_EEEEEEEvNS4_8identityESX_S17_vS18_EENS_8epilogue10collective18CollectiveEpilogueINS1A_23Sm100TmaWarpSpecializedILi1ELi1ELi64ELb0ELb0EEEJSG_NS5_IJNSQ_ISE_SB_EENSQ_ISF_SB_EEEEEaSH_aSH_NS1A_6fusion15FusionCallbacksIS1E_NS1I_17LinearCombinationIaiaiLNS_15FloatRoundStyleE2EEESG_S1H_JEEENS4_5SM1004TMEM4LOAD26SM100_TMEM_LOAD_32dp32b64xESX_NSY_INSZ_ILi2ELi4ELi3EEES12_NSQ_INS5_IJS13_SF_EEENS5_IJSF_SB_EEEEEEENS4_39AutoVectorizingCopyWithAssumedAlignmentILi128EEENS4_14SM90_TMA_STOREES1W_S1Y_S1Y_EEEvvEEEEvNT_6ParamsE:
        .type           _ZN7cutlass13device_kernelINS_4gemm6kernel13GemmUniversalIN4cute5tupleIJiiiiEEENS1_10collective13CollectiveMmaINS1_35MainloopSm100TmaUmmaWarpSpecializedILi8ELi2ELi4ENS5_IJNS4_1CILi1EEESB_SB_EEEEENS5_IJNSA_ILi128EEENSA_ILi64EEESE_EEEaNS5_IJlSB_lEEEaSH_NS4_8TiledMMAINS4_8MMA_AtomIJNS4_15SM100_MMA_S8_SSIaaiLi128ELi64ELNS4_4UMMA5MajorE0ELSM_0ELNSL_8SaturateE0EEEEEENS4_6LayoutISC_NS5_IJNSA_ILi0EEESR_SR_EEEEENS5_IJNS4_10UnderscoreESU_SU_EEEEENS4_13SM90_TMA_LOADENS4_14ComposedLayoutINS4_7SwizzleILi3ELi4ELi3EEENS4_18smem_ptr_flag_bitsILi8EEENSQ_INS5_IJNSA_ILi8EEESE_EEENS5_IJSE_SB_EEEEEEEvNS4_8identityESX_S17_vS18_EENS_8epilogue10collective18CollectiveEpilogueINS1A_23Sm100TmaWarpSpecializedILi1ELi1ELi64ELb0ELb0EEEJSG_NS5_IJNSQ_ISE_SB_EENSQ_ISF_SB_EEEEEaSH_aSH_NS1A_6fusion15FusionCallbacksIS1E_NS1I_17LinearCombinationIaiaiLNS_15FloatRoundStyleE2EEESG_S1H_JEEENS4_5SM1004TMEM4LOAD26SM100_TMEM_LOAD_32dp32b64xESX_NSY_INSZ_ILi2ELi4ELi3EEES12_NSQ_INS5_IJS13_SF_EEENS5_IJSF_SB_EEEEEEENS4_39AutoVectorizingCopyWithAssumedAlignmentILi128EEENS4_14SM90_TMA_STOREES1W_S1Y_S1Y_EEEvvEEEEvNT_6ParamsE,@function
        .size           _ZN7cutlass13device_kernelINS_4gemm6kernel13GemmUniversalIN4cute5tupleIJiiiiEEENS1_10collective13CollectiveMmaINS1_35MainloopSm100TmaUmmaWarpSpecializedILi8ELi2ELi4ENS5_IJNS4_1CILi1EEESB_SB_EEEEENS5_IJNSA_ILi128EEENSA_ILi64EEESE_EEEaNS5_IJlSB_lEEEaSH_NS4_8TiledMMAINS4_8MMA_AtomIJNS4_15SM100_MMA_S8_SSIaaiLi128ELi64ELNS4_4UMMA5MajorE0ELSM_0ELNSL_8SaturateE0EEEEEENS4_6LayoutISC_NS5_IJNSA_ILi0EEESR_SR_EEEEENS5_IJNS4_10UnderscoreESU_SU_EEEEENS4_13SM90_TMA_LOADENS4_14ComposedLayoutINS4_7SwizzleILi3ELi4ELi3EEENS4_18smem_ptr_flag_bitsILi8EEENSQ_INS5_IJNSA_ILi8EEESE_EEENS5_IJSE_SB_EEEEEEEvNS4_8identityESX_S17_vS18_EENS_8epilogue10collective18CollectiveEpilogueINS1A_23Sm100TmaWarpSpecializedILi1ELi1ELi64ELb0ELb0EEEJSG_NS5_IJNSQ_ISE_SB_EENSQ_ISF_SB_EEEEEaSH_aSH_NS1A_6fusion15FusionCallbacksIS1E_NS1I_17LinearCombinationIaiaiLNS_15FloatRoundStyleE2EEESG_S1H_JEEENS4_5SM1004TMEM4LOAD26SM100_TMEM_LOAD_32dp32b64xESX_NSY_INSZ_ILi2ELi4ELi3EEES12_NSQ_INS5_IJS13_SF_EEENS5_IJSF_SB_EEEEEEENS4_39AutoVectorizingCopyWithAssumedAlignmentILi128EEENS4_14SM90_TMA_STOREES1W_S1Y_S1Y_EEEvvEEEEvNT_6ParamsE,(.L_x_140 - _ZN7cutlass13device_kernelINS_4gemm6kernel13GemmUniversalIN4cute5tupleIJiiiiEEENS1_10collective13CollectiveMmaINS1_35MainloopSm100TmaUmmaWarpSpecializedILi8ELi2ELi4ENS5_IJNS4_1CILi1EEESB_SB_EEEEENS5_IJNSA_ILi128EEENSA_ILi64EEESE_EEEaNS5_IJlSB_lEEEaSH_NS4_8TiledMMAINS4_8MMA_AtomIJNS4_15SM100_MMA_S8_SSIaaiLi128ELi64ELNS4_4UMMA5MajorE0ELSM_0ELNSL_8SaturateE0EEEEEENS4_6LayoutISC_NS5_IJNSA_ILi0EEESR_SR_EEEEENS5_IJNS4_10UnderscoreESU_SU_EEEEENS4_13SM90_TMA_LOADENS4_14ComposedLayoutINS4_7SwizzleILi3ELi4ELi3EEENS4_18smem_ptr_flag_bitsILi8EEENSQ_INS5_IJNSA_ILi8EEESE_EEENS5_IJSE_SB_EEEEEEEvNS4_8identityESX_S17_vS18_EENS_8epilogue10collective18CollectiveEpilogueINS1A_23Sm100TmaWarpSpecializedILi1ELi1ELi64ELb0ELb0EEEJSG_NS5_IJNSQ_ISE_SB_EENSQ_ISF_SB_EEEEEaSH_aSH_NS1A_6fusion15FusionCallbacksIS1E_NS1I_17LinearCombinationIaiaiLNS_15FloatRoundStyleE2EEESG_S1H_JEEENS4_5SM1004TMEM4LOAD26SM100_TMEM_LOAD_32dp32b64xESX_NSY_INSZ_ILi2ELi4ELi3EEES12_NSQ_INS5_IJS13_SF_EEENS5_IJSF_SB_EEEEEEENS4_39AutoVectorizingCopyWithAssumedAlignmentILi128EEENS4_14SM90_TMA_STOREES1W_S1Y_S1Y_EEEvvEEEEvNT_6ParamsE)
        .other          _ZN7cutlass13device_kernelINS_4gemm6kernel13GemmUniversalIN4cute5tupleIJiiiiEEENS1_10collective13CollectiveMmaINS1_35MainloopSm100TmaUmmaWarpSpecializedILi8ELi2ELi4ENS5_IJNS4_1CILi1EEESB_SB_EEEEENS5_IJNSA_ILi128EEENSA_ILi64EEESE_EEEaNS5_IJlSB_lEEEaSH_NS4_8TiledMMAINS4_8MMA_AtomIJNS4_15SM100_MMA_S8_SSIaaiLi128ELi64ELNS4_4UMMA5MajorE0ELSM_0ELNSL_8SaturateE0EEEEEENS4_6LayoutISC_NS5_IJNSA_ILi0EEESR_SR_EEEEENS5_IJNS4_10UnderscoreESU_SU_EEEEENS4_13SM90_TMA_LOADENS4_14ComposedLayoutINS4_7SwizzleILi3ELi4ELi3EEENS4_18smem_ptr_flag_bitsILi8EEENSQ_INS5_IJNSA_ILi8EEESE_EEENS5_IJSE_SB_EEEEEEEvNS4_8identityESX_S17_vS18_EENS_8epilogue10collective18CollectiveEpilogueINS1A_23Sm100TmaWarpSpecializedILi1ELi1ELi64ELb0ELb0EEEJSG_NS5_IJNSQ_ISE_SB_EENSQ_ISF_SB_EEEEEaSH_aSH_NS1A_6fusion15FusionCallbacksIS1E_NS1I_17LinearCombinationIaiaiLNS_15FloatRoundStyleE2EEESG_S1H_JEEENS4_5SM1004TMEM4LOAD26SM100_TMEM_LOAD_32dp32b64xESX_NSY_INSZ_ILi2ELi4ELi3EEES12_NSQ_INS5_IJS13_SF_EEENS5_IJSF_SB_EEEEEEENS4_39AutoVectorizingCopyWithAssumedAlignmentILi128EEENS4_14SM90_TMA_STOREES1W_S1Y_S1Y_EEEvvEEEEvNT_6ParamsE,@"STO_CUDA_ENTRY STV_DEFAULT"
_ZN7cutlass13device_kernelINS_4gemm6kernel13GemmUniversalIN4cute5tupleIJiiiiEEENS1_10collective13CollectiveMmaINS1_35MainloopSm100TmaUmmaWarpSpecializedILi8ELi2ELi4ENS5_IJNS4_1CILi1EEESB_SB_EEEEENS5_IJNSA_ILi128EEENSA_ILi64EEESE_EEEaNS5_IJlSB_lEEEaSH_NS4_8TiledMMAINS4_8MMA_AtomIJNS4_15SM100_MMA_S8_SSIaaiLi128ELi64ELNS4_4UMMA5MajorE0ELSM_0ELNSL_8SaturateE0EEEEEENS4_6LayoutISC_NS5_IJNSA_ILi0EEESR_SR_EEEEENS5_IJNS4_10UnderscoreESU_SU_EEEEENS4_13SM90_TMA_LOADENS4_14ComposedLayoutINS4_7SwizzleILi3ELi4ELi3EEENS4_18smem_ptr_flag_bitsILi8EEENSQ_INS5_IJNSA_ILi8EEESE_EEENS5_IJSE_SB_EEEEEEEvNS4_8identityESX_S17_vS18_EENS_8epilogue10collective18CollectiveEpilogueINS1A_23Sm100TmaWarpSpecializedILi1ELi1ELi64ELb0ELb0EEEJSG_NS5_IJNSQ_ISE_SB_EENSQ_ISF_SB_EEEEEaSH_aSH_NS1A_6fusion15FusionCallbacksIS1E_NS1I_17LinearCombinationIaiaiLNS_15FloatRoundStyleE2EEESG_S1H_JEEENS4_5SM1004TMEM4LOAD26SM100_TMEM_LOAD_32dp32b64xESX_NSY_INSZ_ILi2ELi4ELi3EEES12_NSQ_INS5_IJS13_SF_EEENS5_IJSF_SB_EEEEEEENS4_39AutoVectorizingCopyWithAssumedAlignmentILi128EEENS4_14SM90_TMA_STOREES1W_S1Y_S1Y_EEEvvEEEEvNT_6ParamsE:
[----:B------:R-:W1:Y:S01]  /*0000*/  LDC R1, c[0x0][0x37c] ;  /* 0x0000df00ff017b82 */ /* 0x000e620000000800 */
[----:B------:R-:W2:Y:S01]  /*0010*/  S2R R176, SR_TID.X ;  /* 0x0000000000b07919 */ /* 0x000ea20000002100 */
[----:B------:R-:W3:Y:S01]  /*0020*/  LDCU.64 UR4, c[0x0][0x890] ;  /* 0x00011200ff0477ac */ /* 0x000ee20008000a00 */
[----:B------:R-:W-:Y:S02]  /*0030*/  PRMT R168, RZ, 0x7610, R168 ;  /* 0x00007610ffa87816 */ /* 0x000fe400000000a8 */
[----:B------:R-:W-:Y:S01]  /*0040*/  ELECT P5, URZ, PT ;  /* 0x0000000000ff782f */ /* 0x000fe200038a0000 */
[----:B------:R-:W4:Y:S01]  /*0050*/  LDCU.64 UR40, c[0x0][0x358] ;  /* 0x00006b00ff2877ac */ /* 0x000f220008000a00 */
[----:B---3--:R-:W-:-:S04]  /*0060*/  UISETP.NE.U32.AND UP0, UPT, UR4, URZ, UPT ;  /* 0x000000ff0400728c */ /* 0x008fc8000bf05070 */
[----:B------:R-:W-:Y:S01]  /*0070*/  UISETP.NE.AND.EX UP0, UPT, UR5, URZ, UPT, UP0 ;  /* 0x000000ff0500728c */ /* 0x000fe2000bf05300 */
[----:B--2---:R-:W-:-:S05]  /*0080*/  SHF.R.U32.HI R181, RZ, 0x5, R176 ;  /* 0x00000005ffb57819 */ /* 0x004fca00000116b0 */
[----:B------:R-:W2:Y:S02]  /*0090*/  SHFL.IDX PT, R0, R181, RZ, 0x1f ;  /* 0x00001fffb5007589 */ /* 0x000ea400000e0000 */
[----:B--2---:R-:W-:Y:S01]  /*00a0*/  R2UR UR8, R0 ;  /* 0x00000000000872ca */ /* 0x004fe200000e0000 */
[----:B-1--4-:R-:W-:-:S14]  /*00b0*/  BRA.U UP0, `(.L_x_0) ;  /* 0x00000001002c7547 */ /* 0x012fdc000b800000 */
[----:B------:R-:W1:Y:S02]  /*00c0*/  LDCU.64 UR6, c[0x0][0x888] ;  /* 0x00011100ff0677ac */ /* 0x000e640008000a00 */
[----:B-1----:R-:W-:-:S04]  /*00d0*/  UISETP.NE.U32.AND UP0, UPT, UR6, URZ, UPT ;  /* 0x000000ff0600728c */ /* 0x002fc8000bf05070 */
[----:B------:R-:W-:-:S09]  /*00e0*/  UISETP.NE.AND.EX UP0, UPT, UR7, URZ, UPT, UP0 ;  /* 0x000000ff0700728c */ /* 0x000fd2000bf05300 */
[----:B------:R-:W-:Y:S05]  /*00f0*/  BRA.U !UP0, `(.L_x_1) ;  /* 0x0000000108107547 */ /* 0x000fea000b800000 */
[----:B------:R-:W1:Y:S02]  /*0100*/  LDC.64 R80, c[0x0][0x888] ;  /* 0x00022200ff507b82 */ /* 0x000e640000000a00 */
[----:B-1----:R1:W5:Y:S01]  /*0110*/  LDG.E R80, desc[UR40][R80.64] ;  /* 0x0000002850507981 */ /* 0x002362000c1e1900 */
[----:B------:R-:W-:Y:S01]  /*0120*/  HFMA2 R168, -RZ, RZ, 0, 5.9604644775390625e-08 ;  /* 0x00000001ffa87431 */ /* 0x000fe200000001ff */
[----:B------:R-:W-:Y:S05]  /*0130*/  BRA `(.L_x_0) ;  /* 0x00000000000c7947 */ /* 0x000fea0003800000 */
.L_x_1:
[----:B------:R-:W1:Y:S01]  /*0140*/  LDCU UR6, c[0x0][0x880] ;  /* 0x00011000ff0677ac */ /* 0x000e620008000800 */
[----:B------:R-:W-:Y:S01]  /*0150*/  HFMA2 R168, -RZ, RZ, 0, 5.9604644775390625e-08 ;  /* 0x00000001ffa87431 */ /* 0x000fe200000001ff */
[----:B-1----:R-:W-:-:S07]  /*0160*/  MOV R80, UR6 ;  /* 0x0000000600507c02 */ /* 0x002fce0008000f00 */
.L_x_0:
[----:B------:R-:W2:Y:S02]  /*0170*/  LDCU.64 UR6, c[0x0][0x8b0] ;  /* 0x00011600ff0677ac */ /* 0x000ea40008000a00 */
[----:B--2---:R-:W-:-:S04]  /*0180*/  UISETP.NE.U32.AND UP0, UPT, UR6, URZ, UPT ;  /* 0x000000ff0600728c */ /* 0x004fc8000bf05070 */
[----:B------:R-:W-:-:S09]  /*0190*/  UISETP.NE.AND.EX UP0, UPT, UR7, URZ, UPT, UP0 ;  /* 0x000000ff0700728c */ /* 0x000fd2000bf05300 */
[----:B------:R-:W-:Y:S05]  /*01a0*/  BRA.U UP0, `(.L_x_2) ;  /* 0x0000000100247547 */ /* 0x000fea000b800000 */
[----:B------:R-:W2:Y:S02]  /*01b0*/  LDCU.64 UR6, c[0x0][0x8a8] ;  /* 0x00011500ff0677ac */ /* 0x000ea40008000a00 */
[----:B--2---:R-:W-:-:S04]  /*01c0*/  UISETP.NE.U32.AND UP0, UPT, UR6, URZ, UPT ;  /* 0x000000ff0600728c */ /* 0x004fc8000bf05070 */
[----:B------:R-:W-:-:S09]  /*01d0*/  UISETP.NE.AND.EX UP0, UPT, UR7, URZ, UPT, UP0 ;  /* 0x000000ff0700728c */ /* 0x000fd2000bf05300 */
[----:B------:R-:W-:Y:S05]  /*01e0*/  BRA.U !UP0, `(.L_x_3) ;  /* 0x00000001080c7547 */ /* 0x000fea000b800000 */
[----:B------:R-:W2:Y:S02]  /*01f0*/  LDC.64 R78, c[0x0][0x8a8] ;  /* 0x00022a00ff4e7b82 */ /* 0x000ea40000000a00 */
[----:B--2---:R2:W5:Y:S01]  /*0200*/  LDG.E R78, desc[UR40][R78.64] ;  /* 0x000000284e4e7981 */ /* 0x004562000c1e1900 */
[----:B------:R-:W-:Y:S05]  /*0210*/  BRA `(.L_x_2) ;  /* 0x0000000000087947 */ /* 0x000fea0003800000 */
.L_x_3:
[----:B------:R-:W2:Y:S02]  /*0220*/  LDCU UR6, c[0x0][0x8a0] ;  /* 0x00011400ff0677ac */ /* 0x000ea40008000800 */
[----:B--2---:R-:W-:Y:S02]  /*0230*/  MOV R78, UR6 ;  /* 0x00000006004e7c02 */ /* 0x004fe40008000f00 */
.L_x_2:
[----:B------:R-:W-:Y:S01]  /*0240*/  IMAD.U32 R0, RZ, RZ, UR8 ;  /* 0x00000008ff007e24 */ /* 0x000fe2000f8e00ff */
[----:B------:R-:W-:Y:S04]  /*0250*/  BSSY.RECONVERGENT B0, `(.L_x_4) ;  /* 0x000000c000007945 */ /* 0x000fe80003800200 */
[C---:B------:R-:W-:Y:S02]  /*0260*/  ISETP.NE.OR P1, PT, R0.reuse, 0x1, !P5 ;  /* 0x000000010000780c */ /* 0x040fe40006f25670 */
[----:B------:R-:W-:-:S11]  /*0270*/  ISETP.NE.OR P0, PT, R0, 0x3, !P5 ;  /* 0x000000030000780c */ /* 0x000fd60006f05670 */
[----:B------:R-:W-:Y:S05]  /*0280*/  @P1 BRA `(.L_x_5) ;  /* 0x0000000000201947 */ /* 0x000fea0003800000 */
[----:B------:R-:W3:Y:S02]  /*0290*/  LDCU.64 UR6, c[0x0][0x348] ;  /* 0x00006900ff0677ac */ /* 0x000ee40008000a00 */
[----:B---3--:R-:W-:Y:S02]  /*02a0*/  UIADD3 UR10, UP1, UPT, UR6, 0x80, URZ ;  /* 0x00000080060a7890 */ /* 0x008fe4000ff3e0ff */
[----:B------:R-:W-:Y:S02]  /*02b0*/  UIADD3 UR6, UP0, UPT, UR6, 0x180, URZ ;  /* 0x0000018006067890 */ /* 0x000fe4000ff1e0ff */
[----:B------:R-:W-:Y:S02]  /*02c0*/  UIADD3.X UR11, UPT, UPT, URZ, UR7, URZ, UP1, !UPT ;  /* 0x00000007ff0b7290 */ /* 0x000fe40008ffe4ff */
[----:B------:R-:W-:-:S07]  /*02d0*/  UIADD3.X UR7, UPT, UPT, URZ, UR7, URZ, UP0, !UPT ;  /* 0x00000007ff077290 */ /* 0x000fce00087fe4ff */
[----:B------:R3:W-:Y:S02]  /*02e0*/  UTMACCTL.PF [UR10] ;  /* 0x000000000a0079b9 */ /* 0x0007e40008040000 */
[----:B------:R3:W-:Y:S02]  /*02f0*/  UTMACCTL.PF [UR6] ;  /* 0x00000000060079b9 */ /* 0x0007e40008040000 */
[----:B---3--:R-:W-:Y:S01]  /*0300*/  NOP ;  /* 0x0000000000007918 */ /* 0x008fe20000000000 */
.L_x_5:
[----:B------:R-:W-:Y:S05]  /*0310*/  BSYNC.RECONVERGENT B0 ;  /* 0x0000000000007941 */ /* 0x000fea0003800200 */
.L_x_4:
[----:B------:R-:W-:Y:S04]  /*0320*/  BSSY.RECONVERGENT B0, `(.L_x_6) ;  /* 0x000000a000007945 */ /* 0x000fe80003800200 */
        /* <DEDUP_REMOVED lines=9> */
.L_x_7:
[----:B------:R-:W-:Y:S05]  /*03c0*/  BSYNC.RECONVERGENT B0 ;  /* 0x0000000000007941 */ /* 0x000fea0003800200 */
.L_x_6:
[----:B------:R-:W3:Y:S01]  /*03d0*/  LDCU.64 UR6, c[0x0][0x888] ;  /* 0x00011100ff0677ac */ /* 0x000ee20008000a00 */
[----:B------:R-:W-:Y:S02]  /*03e0*/  UISETP.EQ.U32.AND UP1, UPT, UR4, URZ, UPT ;  /* 0x000000ff0400728c */ /* 0x000fe4000bf22070 */
[----:B------:R-:W-:Y:S02]  /*03f0*/  UPLOP3.LUT UP2, UPT, UPT, UPT, UPT, 0x80, 0x8 ;  /* 0x000000000008789c */ /* 0x000fe40003f4f070 */
[----:B---3--:R-:W-:-:S04]  /*0400*/  UISETP.NE.U32.AND UP0, UPT, UR6, URZ, UPT ;  /* 0x000000ff0600728c */ /* 0x008fc8000bf05070 */
[----:B------:R-:W-:-:S04]  /*0410*/  UISETP.NE.AND.EX UP0, UPT, UR7, URZ, UPT, UP0 ;  /* 0x000000ff0700728c */ /* 0x000fc8000bf05300 */
[----:B------:R-:W-:-:S04]  /*0420*/  UISETP.EQ.OR.EX UP3, UPT, UR5, URZ, !UP0, UP1 ;  /* 0x000000ff0500728c */ /* 0x000fc8000c762710 */
[----:B------:R-:W-:-:S05]  /*0430*/  UP2UR UR44, UPR, URZ, 0x8 ;  /* 0x00000008ff2c7883 */ /* 0x000fca0008000000 */
[----:B------:R-:W-:Y:S07]  /*0440*/  BRA.U !UP3, `(.L_x_8) ;  /* 0x000000010b207547 */ /* 0x000fee000b800000 */
[----:B-----5:R-:W-:Y:S01]  /*0450*/  R2UR UR6, R80 ;  /* 0x00000000500672ca */ /* 0x020fe200000e0000 */
[----:B------:R-:W-:Y:S02]  /*0460*/  UISETP.NE.U32.AND UP2, UPT, UR4, URZ, UPT ;  /* 0x000000ff0400728c */ /* 0x000fe4000bf45070 */
[----:B------:R-:W-:Y:S02]  /*0470*/  USEL UR4, URZ, 0xffffffff, UP0 ;  /* 0xffffffffff047887 */ /* 0x000fe40008000000 */
[----:B------:R-:W-:-:S08]  /*0480*/  UISETP.NE.AND.EX UP2, UPT, UR5, URZ, UPT, UP2 ;  /* 0x000000ff0500728c */ /* 0x000fd0000bf45320 */
[----:B------:R-:W-:-:S04]  /*0490*/  UISETP.NE.AND UP1, UPT, UR6, URZ, UPT ;  /* 0x000000ff0600728c */ /* 0x000fc8000bf25270 */
[----:B------:R-:W-:-:S04]  /*04a0*/  @!UP2 USEL UR4, URZ, 0xffffffff, UP1 ;  /* 0xffffffffff04a887 */ /* 0x000fc80008800000 */
[----:B------:R-:W-:-:S04]  /*04b0*/  ULOP3.LUT UR4, UR4, 0x1, URZ, 0xc0, !UPT ;  /* 0x0000000104047892 */ /* 0x000fc8000f8ec0ff */
[----:B------:R-:W-:-:S11]  /*04c0*/  UISETP.NE.U32.AND UP2, UPT, UR4, 0x1, UPT ;  /* 0x000000010400788c */ /* 0x000fd6000bf45070 */
.L_x_8:
[----:B------:R-:W3:Y:S01]  /*04d0*/  SHFL.IDX PT, R2, R181, RZ, 0x1f ;  /* 0x00001fffb5027589 */ /* 0x000ee200000e0000 */
[----:B------:R-:W-:-:S04]  /*04e0*/  UISETP.NE.AND UP1, UPT, UR8, 0x2, UPT ;  /* 0x000000020800788c */ /* 0x000fc8000bf25270 */
[----:B------:R-:W-:Y:S01]  /*04f0*/  USEL UR13, URZ, 0x1, UP1 ;  /* 0x00000001ff0d7887 */ /* 0x000fe20008800000 */
[----:B---3--:R-:W-:-:S13]  /*0500*/  ISETP.NE.AND P0, PT, R2, RZ, PT ;  /* 0x000000ff0200720c */ /* 0x008fda0003f05270 */
[----:B------:R-:W-:Y:S05]  /*0510*/  @P0 BRA `(.L_x_9) ;  /* 0x0000000000680947 */ /* 0x000fea0003800000 */
[----:B------:R-:W3:Y:S01]  /*0520*/  S2UR UR5, SR_CgaCtaId ;  /* 0x00000000000579c3 */ /* 0x000ee20000008800 */
[----:B------:R-:W-:Y:S01]  /*0530*/  UMOV UR6, 0x400 ;  /* 0x0000040000067882 */ /* 0x000fe20000000000 */
[----:B------:R-:W-:Y:S01]  /*0540*/  UMOV UR4, 0x1 ;  /* 0x0000000100047882 */ /* 0x000fe20000000000 */
[----:B------:R-:W-:Y:S01]  /*0550*/  ELECT P0, URZ, PT ;  /* 0x0000000000ff782f */ /* 0x000fe20003800000 */
[----:B---3--:R-:W-:Y:S02]  /*0560*/  ULEA UR5, UR5, UR6, 0x18 ;  /* 0x0000000605057291 */ /* 0x008fe4000f8ec0ff */
[----:B------:R-:W-:-:S04]  /*0570*/  UIADD3 UR6, UPT, UPT, -UR4, 0x100000, URZ ;  /* 0x0010000004067890 */ /* 0x000fc8000fffe1ff */
[----:B------:R-:W-:Y:S02]  /*0580*/  USHF.L.U32 UR7, UR6, 0xb, URZ ;  /* 0x0000000b06077899 */ /* 0x000fe400080006ff */
[----:B------:R-:W-:Y:S01]  /*0590*/  USHF.L.U32 UR6, UR6, 0x1, URZ ;  /* 0x0000000106067899 */ /* 0x000fe200080006ff */
[----:B------:R-:W3:Y:S11]  /*05a0*/  FENCE.VIEW.ASYNC.S ;  /* 0x00000000000073c6 */ /* 0x000ef60000000000 */
[----:B---3--:R3:W4:Y:S01]  /*05b0*/  SYNCS.EXCH.64 URZ, [UR5], UR6 ;  /* 0x0000000605ff75b2 */ /* 0x0087220008000100 */
[----:B------:R3:W1:Y:S01]  /*05c0*/  SYNCS.EXCH.64 URZ, [UR5+0x40], UR6 ;  /* 0x0000400605ff75b2 */ /* 0x0006620008000100 */
        /* <DEDUP_REMOVED lines=13> */
[----:B------:R3:W1:Y:S02]  /*06a0*/  SYNCS.EXCH.64 URZ, [UR5+0x78], UR6 ;  /* 0x0000780605ff75b2 */ /* 0x0006640008000100 */
[----:B---3--:R-:W-:Y:S01]  /*06b0*/  NOP ;  /* 0x0000000000007918 */ /* 0x008fe20000000000 */
.L_x_9:
[----:B------:R-:W3:Y:S01]  /*06c0*/  SHFL.IDX PT, R2, R181, RZ, 0x1f ;  /* 0x00001fffb5027589 */ /* 0x000ee200000e0000 */
[----:B------:R-:W-:Y:S01]  /*06d0*/  NOP ;  /* 0x0000000000007918 */ /* 0x000fe20000000000 */
[----:B---3--:R-:W-:-:S13]  /*06e0*/  ISETP.NE.AND P0, PT, R2, 0x1, PT ;  /* 0x000000010200780c */ /* 0x008fda0003f05270 */
[----:B------:R-:W-:Y:S05]  /*06f0*/  @P0 BRA `(.L_x_10) ;  /* 0x0000000000400947 */ /* 0x000fea0003800000 */
[----:B------:R-:W3:Y:S01]  /*0700*/  S2UR UR6, SR_CgaCtaId ;  /* 0x00000000000679c3 */ /* 0x000ee20000008800 */
[----:B------:R-:W-:Y:S01]  /*0710*/  UMOV UR7, 0x400 ;  /* 0x0000040000077882 */ /* 0x000fe20000000000 */
[----:B------:R-:W-:Y:S01]  /*0720*/  UMOV UR5, 0x20 ;  /* 0x0000002000057882 */ /* 0x000fe20000000000 */
[----:B------:R-:W-:Y:S01]  /*0730*/  UMOV UR4, 0x80 ;  /* 0x0000008000047882 */ /* 0x000fe20000000000 */
[----:B------:R-:W-:-:S04]  /*0740*/  UIADD3 UR10, UPT, UPT, -UR5, 0x100000, URZ ;  /* 0x00100000050a7890 */ /* 0x000fc8000fffe1ff */
[----:B------:R-:W-:Y:S02]  /*0750*/  USHF.L.U32 UR11, UR10, 0xb, URZ ;  /* 0x0000000b0a0b7899 */ /* 0x000fe400080006ff */
[----:B------:R-:W-:Y:S02]  /*0760*/  USHF.L.U32 UR10, UR10, 0x1, URZ ;  /* 0x000000010a0a7899 */ /* 0x000fe400080006ff */
[----:B------:R-:W-:-:S04]  /*0770*/  UIADD3 UR4, UPT, UPT, -UR4, 0x100000, URZ ;  /* 0x0010000004047890 */ /* 0x000fc8000fffe1ff */
[----:B------:R-:W-:Y:S02]  /*0780*/  USHF.L.U32 UR5, UR4, 0xb, URZ ;  /* 0x0000000b04057899 */ /* 0x000fe400080006ff */
[----:B------:R-:W-:Y:S01]  /*0790*/  USHF.L.U32 UR4, UR4, 0x1, URZ ;  /* 0x0000000104047899 */ /* 0x000fe200080006ff */
[----:B------:R-:W-:Y:S01]  /*07a0*/  ELECT P0, URZ, PT ;  /* 0x0000000000ff782f */ /* 0x000fe20003800000 */
[----:B---3--:R-:W-:Y:S01]  /*07b0*/  ULEA UR6, UR6, UR7, 0x18 ;  /* 0x0000000706067291 */ /* 0x008fe2000f8ec0ff */
[----:B------:R-:W3:Y:S11]  /*07c0*/  FENCE.VIEW.ASYNC.S ;  /* 0x00000000000073c6 */ /* 0x000ef60000000000 */
[----:B---3--:R3:W1:Y:S01]  /*07d0*/  SYNCS.EXCH.64 URZ, [UR6+0x80], UR10 ;  /* 0x0000800a06ff75b2 */ /* 0x0086620008000100 */
[----:B------:R3:W1:Y:S01]  /*07e0*/  SYNCS.EXCH.64 URZ, [UR6+0x88], UR4 ;  /* 0x0000880406ff75b2 */ /* 0x0006620008000100 */
[----:B------:R-:W-:Y:S01]  /*07f0*/  NOP ;  /* 0x0000000000007918 */ /* 0x000fe20000000000 */
.L_x_10:
[----:B------:R-:W2:Y:S01]  /*0800*/  SHFL.IDX PT, R2, R181, RZ, 0x1f ;  /* 0x00001fffb5027589 */ /* 0x000ea200000e0000 */
[----:B------:R-:W-:Y:S01]  /*0810*/  NOP ;  /* 0x0000000000007918 */ /* 0x000fe20000000000 */
[----:B--2---:R-:W-:-:S13]  /*0820*/  ISETP.NE.AND P0, PT, R2, 0x3, PT ;  /* 0x000000030200780c */ /* 0x004fda0003f05270 */
[----:B------:R-:W-:Y:S05]  /*0830*/  @P0 BRA `(.L_x_11) ;  /* 0x0000000000300947 */ /* 0x000fea0003800000 */
[----:B---3--:R-:W2:Y:S01]  /*0840*/  S2UR UR5, SR_CgaCtaId ;  /* 0x00000000000579c3 */ /* 0x008ea20000008800 */
[----:B------:R-:W-:Y:S01]  /*0850*/  UMOV UR6, 0x400 ;  /* 0x0000040000067882 */ /* 0x000fe20000000000 */
[----:B------:R-:W-:Y:S01]  /*0860*/  UMOV UR4, 0x20 ;  /* 0x0000002000047882 */ /* 0x000fe20000000000 */
[----:B------:R-:W-:Y:S01]  /*0870*/  ELECT P0, URZ, PT ;  /* 0x0000000000ff782f */ /* 0x000fe20003800000 */
[----:B--2---:R-:W-:Y:S02]  /*0880*/  ULEA UR5, UR5, UR6, 0x18 ;  /* 0x0000000605057291 */ /* 0x004fe4000f8ec0ff */
[----:B------:R-:W-:-:S04]  /*0890*/  UIADD3 UR6, UPT, UPT, -UR4, 0x100000, URZ ;  /* 0x0010000004067890 */ /* 0x000fc8000fffe1ff */
[----:B------:R-:W-:Y:S02]  /*08a0*/  USHF.L.U32 UR7, UR6, 0xb, URZ ;  /* 0x0000000b06077899 */ /* 0x000fe400080006ff */
[----:B------:R-:W-:Y:S01]  /*08b0*/  USHF.L.U32 UR6, UR6, 0x1, URZ ;  /* 0x0000000106067899 */ /* 0x000fe200080006ff */
[----:B------:R-:W2:Y:S11]  /*08c0*/  FENCE.VIEW.ASYNC.S ;  /* 0x00000000000073c6 */ /* 0x000eb60000000000 */
[----:B--2---:R2:W3:Y:S01]  /*08d0*/  SYNCS.EXCH.64 URZ, [UR5+0x90], UR6 ;  /* 0x0000900605ff75b2 */ /* 0x0044e20008000100 */
[----:B------:R2:W1:Y:S01]  /*08e0*/  SYNCS.EXCH.64 URZ, [UR5+0x98], UR6 ;  /* 0x0000980605ff75b2 */ /* 0x0004620008000100 */
[----:B------:R-:W-:Y:S01]  /*08f0*/  NOP ;  /* 0x0000000000007918 */ /* 0x000fe20000000000 */
.L_x_11:
[----:B------:R-:W4:Y:S01]  /*0900*/  SHFL.IDX PT, R2, R181, RZ, 0x1f ;  /* 0x00001fffb5027589 */ /* 0x000f2200000e0000 */
[----:B------:R-:W-:Y:S01]  /*0910*/  NOP ;  /* 0x0000000000007918 */ /* 0x000fe20000000000 */
[----:B----4-:R-:W-:-:S13]  /*0920*/  ISETP.NE.AND P0, PT, R2, 0x4, PT ;  /* 0x000000040200780c */ /* 0x010fda0003f05270 */
[----:B------:R-:W-:Y:S05]  /*0930*/  @P0 BRA `(.L_x_12) ;  /* 0x00000000004c0947 */ /* 0x000fea0003800000 */
[----:B--23--:R-:W2:Y:S01]  /*0940*/  S2UR UR5, SR_CgaCtaId ;  /* 0x00000000000579c3 */ /* 0x00cea20000008800 */
[----:B------:R-:W-:Y:S01]  /*0950*/  UMOV UR7, 0x100 ;  /* 0x0000010000077882 */ /* 0x000fe20000000000 */
[----:B------:R-:W-:Y:S01]  /*0960*/  UMOV UR6, 0x400 ;  /* 0x0000040000067882 */ /* 0x000fe20000000000 */
[----:B------:R-:W-:Y:S01]  /*0970*/  USEL UR7, UR7, 0xe0, UP2 ;  /* 0x000000e007077887 */ /* 0x000fe20009000000 */
[----:B------:R-:W-:Y:S01]  /*0980*/  UMOV UR4, 0x1 ;  /* 0x0000000100047882 */ /* 0x000fe20000000000 */
[----:B------:R-:W-:Y:S01]  /*0990*/  ELECT P0, URZ, PT ;  /* 0x0000000000ff782f */ /* 0x000fe20003800000 */
[----:B------:R-:W-:-:S04]  /*09a0*/  UIADD3 UR10, UPT, UPT, -UR4, 0x100000, URZ ;  /* 0x00100000040a7890 */ /* 0x000fc8000fffe1ff */
[----:B------:R-:W-:Y:S02]  /*09b0*/  USHF.L.U32 UR11, UR10, 0xb, URZ ;  /* 0x0000000b0a0b7899 */ /* 0x000fe400080006ff */
[----:B------:R-:W-:Y:S02]  /*09c0*/  USHF.L.U32 UR10, UR10, 0x1, URZ ;  /* 0x000000010a0a7899 */ /* 0x000fe400080006ff */
[----:B--2---:R-:W-:Y:S02]  /*09d0*/  ULEA UR5, UR5, UR6, 0x18 ;  /* 0x0000000605057291 */ /* 0x004fe4000f8ec0ff */
[----:B------:R-:W-:-:S04]  /*09e0*/  UIADD3 UR6, UPT, UPT, -UR7, 0x100000, URZ ;  /* 0x0010000007067890 */ /* 0x000fc8000fffe1ff */
[----:B------:R-:W-:Y:S02]  /*09f0*/  USHF.L.U32 UR7, UR6, 0xb, URZ ;  /* 0x0000000b06077899 */ /* 0x000fe400080006ff */
[----:B------:R-:W-:Y:S01]  /*0a00*/  USHF.L.U32 UR6, UR6, 0x1, URZ ;  /* 0x0000000106067899 */ /* 0x000fe200080006ff */
[----:B------:R-:W2:Y:S03]  /*0a10*/  FENCE.VIEW.ASYNC.S ;  /* 0x00000000000073c6 */ /* 0x000ea60000000000 */
[----:B--2---:R4:W2:Y:S08]  /*0a20*/  SYNCS.EXCH.64 URZ, [UR5+0xa0], UR10 ;  /* 0x0000a00a05ff75b2 */ /* 0x0048b00008000100 */
[----:B------:R4:W3:Y:S01]  /*0a30*/  SYNCS.EXCH.64 URZ, [UR5+0xb0], UR6 ;  /* 0x0000b00605ff75b2 */ /* 0x0008e20008000100 */
[----:B------:R4:W1:Y:S01]  /*0a40*/  SYNCS.EXCH.64 URZ, [UR5+0xa8], UR10 ;  /* 0x0000a80a05ff75b2 */ /* 0x0008620008000100 */
[----:B------:R4:W1:Y:S02]  /*0a50*/  SYNCS.EXCH.64 URZ, [UR5+0xb8], UR6 ;  /* 0x0000b80605ff75b2 */ /* 0x0008640008000100 */
[----:B----4-:R-:W-:Y:S01]  /*0a60*/  NOP ;  /* 0x0000000000007918 */ /* 0x010fe20000000000 */
.L_x_12:
[----:B------:R-:W4:Y:S01]  /*0a70*/  SHFL.IDX PT, R2, R181, RZ, 0x1f ;  /* 0x00001fffb5027589 */ /* 0x000f2200000e0000 */
[----:B------:R-:W-:Y:S01]  /*0a80*/  NOP ;  /* 0x0000000000007918 */ /* 0x000fe20000000000 */
[----:B----4-:R-:W-:-:S13]  /*0a90*/  ISETP.NE.AND P0, PT, R2, 0x5, PT ;  /* 0x000000050200780c */ /* 0x010fda0003f05270 */
[----:B------:R-:W-:Y:S05]  /*0aa0*/  @P0 BRA `(.L_x_13) ;  /* 0x0000000000580947 */ /* 0x000fea0003800000 */
[----:B--23--:R-:W2:Y:S01]  /*0ab0*/  S2UR UR6, SR_CgaCtaId ;  /* 0x00000000000679c3 */ /* 0x00cea20000008800 */
        /* <DEDUP_REMOVED lines=10> */
[----:B--2---:R-:W-:Y:S01]  /*0b60*/  ULEA UR6, UR6, UR7, 0x18 ;  /* 0x0000000706067291 */ /* 0x004fe2000f8ec0ff */
[----:B------:R-:W2:Y:S11]  /*0b70*/  FENCE.VIEW.ASYNC.S ;  /* 0x00000000000073c6 */ /* 0x000eb60000000000 */
[----:B--2---:R4:W2:Y:S01]  /*0b80*/  SYNCS.EXCH.64 URZ, [UR6+0xc0], UR10 ;  /* 0x0000c00a06ff75b2 */ /* 0x0048a20008000100 */
[----:B------:R4:W3:Y:S01]  /*0b90*/  SYNCS.EXCH.64 URZ, [UR6+0xe0], UR4 ;  /* 0x0000e00406ff75b2 */ /* 0x0008e20008000100 */
[----:B------:R4:W1:Y:S01]  /*0ba0*/  SYNCS.EXCH.64 URZ, [UR6+0xc8], UR10 ;  /* 0x0000c80a06ff75b2 */ /* 0x0008620008000100 */
[----:B------:R4:W1:Y:S01]  /*0bb0*/  SYNCS.EXCH.64 URZ, [UR6+0xe8], UR4 ;  /* 0x0000e80406ff75b2 */ /* 0x0008620008000100 */
[----:B------:R4:W1:Y:S01]  /*0bc0*/  SYNCS.EXCH.64 URZ, [UR6+0xd0], UR10 ;  /* 0x0000d00a06ff75b2 */ /* 0x0008620008000100 */
[----:B------:R4:W1:Y:S01]  /*0bd0*/  SYNCS.EXCH.64 URZ, [UR6+0xf0], UR4 ;  /* 0x0000f00406ff75b2 */ /* 0x0008620008000100 */
[----:B------:R4:W1:Y:S01]  /*0be0*/  SYNCS.EXCH.64 URZ, [UR6+0xd8], UR10 ;  /* 0x0000d80a06ff75b2 */ /* 0x0008620008000100 */
[----:B------:R4:W1:Y:S02]  /*0bf0*/  SYNCS.EXCH.64 URZ, [UR6+0xf8], UR4 ;  /* 0x0000f80406ff75b2 */ /* 0x0008640008000100 */
[----:B----4-:R-:W-:Y:S01]  /*0c00*/  NOP ;  /* 0x0000000000007918 */ /* 0x010fe20000000000 */
.L_x_13:
[----:B------:R-:W4:Y:S01]  /*0c10*/  SHFL.IDX PT, R2, R181, RZ, 0x1f ;  /* 0x00001fffb5027589 */ /* 0x000f2200000e0000 */
[----:B------:R-:W-:Y:S01]  /*0c20*/  NOP ;  /* 0x0000000000007918 */ /* 0x000fe20000000000 */
[----:B----4-:R-:W-:-:S13]  /*0c30*/  ISETP.NE.AND P0, PT, R2, 0x3, PT ;  /* 0x000000030200780c */ /* 0x010fda0003f05270 */
[----:B------:R-:W-:Y:S05]  /*0c40*/  @P0 BRA `(.L_x_14) ;  /* 0x0000000000380947 */ /* 0x000fea0003800000 */
[----:B--23--:R-:W2:Y:S01]  /*0c50*/  S2UR UR5, SR_CgaCtaId ;  /* 0x00000000000579c3 */ /* 0x00cea20000008800 */
        /* <DEDUP_REMOVED lines=8> */
[----:B--2---:R4:W2:Y:S01]  /*0ce0*/  SYNCS.EXCH.64 URZ, [UR5+0x100], UR6 ;  /* 0x0001000605ff75b2 */ /* 0x0048a20008000100 */
[----:B------:R4:W3:Y:S01]  /*0cf0*/  SYNCS.EXCH.64 URZ, [UR5+0x110], UR6 ;  /* 0x0001100605ff75b2 */ /* 0x0008e20008000100 */
[----:B------:R4:W1:Y:S01]  /*0d00*/  SYNCS.EXCH.64 URZ, [UR5+0x108], UR6 ;  /* 0x0001080605ff75b2 */ /* 0x0008620008000100 */
[----:B------:R4:W1:Y:S02]  /*0d10*/  SYNCS.EXCH.64 URZ, [UR5+0x118], UR6 ;  /* 0x0001180605ff75b2 */ /* 0x0008640008000100 */
[----:B----4-:R-:W-:Y:S01]  /*0d20*/  NOP ;  /* 0x0000000000007918 */ /* 0x010fe20000000000 */
.L_x_14:
[----:B--23--:R-:W2:Y:S01]  /*0d30*/  S2UR UR5, SR_CTAID.X ;  /* 0x00000000000579c3 */ /* 0x00cea20000002500 */
[----:B------:R-:W-:-:S05]  /*0d40*/  CS2R.32 R167, SR_CgaSize ;  /* 0x0000000000a77805 */ /* 0x000fca0000008a00 */
[----:B------:R-:W-:-:S05]  /*0d50*/  IMAD R167, R167, -0xa0, RZ ;  /* 0xffffff60a7a77824 */ /* 0x000fca00078e02ff */
[----:B------:R-:W-:-:S14]  /*0d60*/  R2UR UR7, R167 ;  /* 0x00000000a70772ca */ /* 0x000fdc00000e0000 */
[----:B------:R-:W3:Y:S01]  /*0d70*/  LDCU UR7, c[0x0][UR7+0x2b0] ;  /* 0x00005600070777ac */ /* 0x000ee20008000800 */
[----:B------:R-:W-:Y:S01]  /*0d80*/  NOP ;  /* 0x0000000000007918 */ /* 0x000fe20000000000 */
[----:B------:R-:W-:-:S05]  /*0d90*/  CS2R.32 R167, SR_CgaSize ;  /* 0x0000000000a77805 */ /* 0x000fca0000008a00 */
[----:B------:R-:W-:-:S05]  /*0da0*/  IMAD R167, R167, -0xa0, RZ ;  /* 0xffffff60a7a77824 */ /* 0x000fca00078e02ff */
[----:B------:R-:W-:-:S14]  /*0db0*/  R2UR UR6, R167 ;  /* 0x00000000a70672ca */ /* 0x000fdc00000e0000 */
[----:B------:R-:W4:Y:S01]  /*0dc0*/  LDCU UR6, c[0x0][UR6+0x2b4] ;  /* 0x00005680060677ac */ /* 0x000f220008000800 */
[----:B------:R-:W1:Y:S08]  /*0dd0*/  S2UR UR4, SR_CTAID.Y ;  /* 0x00000000000479c3 */ /* 0x000e700000002600 */
[----:B------:R-:W4:Y:S01]  /*0de0*/  LDC R9, c[0x0][0xb24] ;  /* 0x0002c900ff097b82 */ /* 0x000f220000000800 */
[----:B--2---:R-:W-:-:S02]  /*0df0*/  I2FP.F32.U32 R4, UR5 ;  /* 0x0000000500047c45 */ /* 0x004fc40008201000 */
[----:B------:R-:W-:-:S05]  /*0e00*/  CS2R.32 R5, SR_CgaSize ;  /* 0x0000000000057805 */ /* 0x000fca0000008a00 */
[----:B------:R-:W-:-:S06]  /*0e10*/  IMAD R5, R5, -0xa0, RZ ;  /* 0xffffff6005057824 */ /* 0x000fcc00078e02ff */
[----:B------:R-:W2:Y:S01]  /*0e20*/  LDC R5, c[0x0][R5+0x2a0] ;  /* 0x0000a80005057b82 */ /* 0x000ea20000000800 */
[----:B------:R-:W-:Y:S01]  /*0e30*/  MOV R167, UR5 ;  /* 0x0000000500a77c02 */ /* 0x000fe20008000f00 */
[----:B---3--:R-:W-:Y:S01]  /*0e40*/  FMUL R4, R4, UR7 ;  /* 0x0000000704047c20 */ /* 0x008fe20008400000 */
[----:B-1----:R-:W-:Y:S02]  /*0e50*/  I2FP.F32.U32 R2, UR4 ;  /* 0x0000000400027c45 */ /* 0x002fe40008201000 */
[----:B------:R-:W-:-:S05]  /*0e60*/  CS2R.32 R3, SR_CgaSize ;  /* 0x0000000000037805 */ /* 0x000fca0000008a00 */
[----:B------:R-:W-:-:S06]  /*0e70*/  IMAD R3, R3, -0xa0, RZ ;  /* 0xffffff6003037824 */ /* 0x000fcc00078e02ff */
[----:B------:R-:W1:Y:S01]  /*0e80*/  LDC R3, c[0x0][R3+0x2a4] ;  /* 0x0000a90003037b82 */ /* 0x000e620000000800 */
[----:B------:R-:W3:Y:S01]  /*0e90*/  F2I.U32.TRUNC.NTZ R166, R4 ;  /* 0x0000000400a67305 */ /* 0x000ee2000020f000 */
[----:B------:R-:W-:Y:S01]  /*0ea0*/  MOV R165, UR4 ;  /* 0x0000000400a57c02 */ /* 0x000fe20008000f00 */
[----:B----4-:R-:W-:-:S05]  /*0eb0*/  FMUL R2, R2, UR6 ;  /* 0x0000000602027c20 */ /* 0x010fca0008400000 */
[----:B------:R-:W-:Y:S01]  /*0ec0*/  BAR.SYNC.DEFER_BLOCKING 0x0 ;  /* 0x0000000000007b1d */ /* 0x000fe20000010000 */
[----:B------:R-:W-:-:S05]  /*0ed0*/  ISETP.GE.AND P0, PT, R9, 0x1, PT ;  /* 0x000000010900780c */ /* 0x000fca0003f06270 */
[----:B------:R-:W4:Y:S02]  /*0ee0*/  F2I.U32.TRUNC.NTZ R164, R2 ;  /* 0x0000000200a47305 */ /* 0x000f24000020f000 */
[----:B------:R-:W1:Y:S01]  /*0ef0*/  S2UR UR36, SR_CTAID.Z ;  /* 0x00000000002479c3 */ /* 0x000e620000002700 */
[----:B---3--:R-:W-:-:S05]  /*0f00*/  IADD3 R166, PT, PT, -R166, RZ, RZ ;  /* 0x000000ffa6a67210 */ /* 0x008fca0007ffe1ff */
[----:B--2---:R-:W-:Y:S01]  /*0f10*/  IMAD R166, R5, R166, UR5 ;  /* 0x0000000505a67e24 */ /* 0x004fe2000f8e02a6 */
[----:B----4-:R-:W-:-:S05]  /*0f20*/  IADD3 R164, PT, PT, -R164, RZ, RZ ;  /* 0x000000ffa4a47210 */ /* 0x010fca0007ffe1ff */
[----:B-1----:R-:W-:Y:S01]  /*0f30*/  IMAD R164, R3, R164, UR4 ;  /* 0x0000000403a47e24 */ /* 0x002fe2000f8e02a4 */
[----:B------:R-:W-:Y:S06]  /*0f40*/  @!P0 BRA `(.L_x_15) ;  /* 0x0000000000b88947 */ /* 0x000fec0003800000 */
[----:B------:R-:W1:Y:S01]  /*0f50*/  LDC.64 R4, c[0x0][0xb18] ;  /* 0x0002c600ff047b82 */ /* 0x000e620000000a00 */
[----:B------:R-:W-:-:S07]  /*0f60*/  ISETP.NE.AND P0, PT, R9, 0x1, PT ;  /* 0x000000010900780c */ /* 0x000fce0003f05270 */
[----:B------:R-:W2:Y:S08]  /*0f70*/  LDC R10, c[0x0][0xb0c] ;  /* 0x0002c300ff0a7b82 */ /* 0x000eb00000000800 */
[----:B------:R-:W3:Y:S08]  /*0f80*/  LDC R11, c[0x0][0x370] ;  /* 0x0000dc00ff0b7b82 */ /* 0x000ef00000000800 */
[----:B------:R-:W4:Y:S01]  /*0f90*/  LDC R12, c[0x0][0x374] ;  /* 0x0000dd00ff0c7b82 */ /* 0x000f220000000800 */
[----:B-1----:R-:W-:-:S07]  /*0fa0*/  ISETP.NE.AND P1, PT, R4, 0x1, PT ;  /* 0x000000010400780c */ /* 0x002fce0003f25270 */
[----:B------:R-:W3:Y:S01]  /*0fb0*/  LDC.64 R6, c[0x0][0xb10] ;  /* 0x0002c400ff067b82 */ /* 0x000ee20000000a00 */
[----:B--2---:R-:W-:-:S07]  /*0fc0*/  ISETP.NE.AND P2, PT, R10, 0x1, PT ;  /* 0x000000010a00780c */ /* 0x004fce0003f45270 */
[----:B------:R-:W1:Y:S08]  /*0fd0*/  LDC R8, c[0x0][0xb20] ;  /* 0x0002c800ff087b82 */ /* 0x000e700000000800 */
[----:B------:R-:W2:Y:S01]  /*0fe0*/  LDC.64 R2, c[0x0][0xb28] ;  /* 0x0002ca00ff027b82 */ /* 0x000ea20000000a00 */
[----:B----4-:R-:W-:-:S04]  /*0ff0*/  IMAD.HI.U32 R13, R12, R5, RZ ;  /* 0x000000050c0d7227 */ /* 0x010fc800078e00ff */
[----:B------:R-:W-:-:S04]  /*1000*/  IMAD.HI.U32 R5, R165, R5, RZ ;  /* 0x00000005a5057227 */ /* 0x000fc800078e00ff */
[----:B---3--:R-:W-:-:S04]  /*1010*/  IMAD.HI.U32 R14, R11, R6, RZ ;  /* 0x000000060b0e7227 */ /* 0x008fc800078e00ff */
[----:B------:R-:W-:Y:S01]  /*1020*/  IMAD.HI.U32 R16, R167, R6, RZ ;  /* 0x00000006a7107227 */ /* 0x000fe200078e00ff */
[-C--:B------:R-:W-:Y:S02]  /*1030*/  @P2 SHF.R.U32.HI R11, RZ, R7.reuse, R14 ;  /* 0x00000007ff0b2219 */ /* 0x080fe4000001160e */
[-C--:B-1----:R-:W-:Y:S02]  /*1040*/  @P1 SHF.R.U32.HI R12, RZ, R8.reuse, R13 ;  /* 0x00000008ff0c1219 */ /* 0x082fe4000001160d */
[----:B------:R-:W-:Y:S02]  /*1050*/  SHF.R.U32.HI R8, RZ, R8, R5 ;  /* 0x00000008ff087219 */ /* 0x000fe40000011605 */
[----:B------:R-:W-:Y:S02]  /*1060*/  SHF.R.U32.HI R16, RZ, R7, R16 ;  /* 0x00000007ff107219 */ /* 0x000fe40000011610 */
[----:B------:R-:W-:Y:S01]  /*1070*/  SEL R5, R165, R8, !P1 ;  /* 0x00000008a5057207 */ /* 0x000fe20004800000 */
[----:B--2---:R-:W-:Y:S01]  /*1080*/  IMAD.HI.U32 R14, R12, R2, RZ ;  /* 0x000000020c0e7227 */ /* 0x004fe200078e00ff */
[----:B------:R-:W-:-:S03]  /*1090*/  SEL R7, R167, R16, !P2 ;  /* 0x00000010a7077207 */ /* 0x000fc60005000000 */
[----:B------:R-:W-:Y:S01]  /*10a0*/  IMAD.HI.U32 R6, R11, R2, RZ ;  /* 0x000000020b067227 */ /* 0x000fe200078e00ff */
[----:B------:R-:W-:-:S04]  /*10b0*/  @P0 SHF.R.U32.HI R12, RZ, R3, R14 ;  /* 0x00000003ff0c0219 */ /* 0x000fc8000001160e */
[----:B------:R-:W-:Y:S01]  /*10c0*/  @P0 SHF.R.U32.HI R11, RZ, R3, R6 ;  /* 0x00000003ff0b0219 */ /* 0x000fe20000011606 */
[----:B------:R-:W-:-:S04]  /*10d0*/  IMAD R12, R12, R9, RZ ;  /* 0x000000090c0c7224 */ /* 0x000fc800078e02ff */
[----:B------:R-:W-:Y:S01]  /*10e0*/  IMAD R6, R11, R9, RZ ;  /* 0x000000090b067224 */ /* 0x000fe200078e02ff */
[----:B------:R-:W-:-:S04]  /*10f0*/  ISETP.GE.AND P1, PT, R5, R12, PT ;  /* 0x0000000c0500720c */ /* 0x000fc80003f26270 */
[----:B------:R-:W-:Y:S01]  /*1100*/  ISETP.GE.OR P1, PT, R7, R6, P1 ;  /* 0x000000060700720c */ /* 0x000fe20000f26670 */
[----:B------:R-:W-:-:S05]  /*1110*/  IMAD.HI.U32 R6, R5, R2, RZ ;  /* 0x0000000205067227 */ /* 0x000fca00078e00ff */
[----:B------:R-:W-:-:S04]  /*1120*/  SHF.R.U32.HI R6, RZ, R3, R6 ;  /* 0x00000003ff067219 */ /* 0x000fc80000011606 */
[----:B------:R-:W-:-:S03]  /*1130*/  SEL R6, R5, R6, !P0 ;  /* 0x0000000605067207 */ /* 0x000fc60004000000 */
[----:B------:R-:W-:Y:S01]  /*1140*/  @!P1 IMAD.HI.U32 R8, R7, R2, RZ ;  /* 0x0000000207089227 */ /* 0x000fe200078e00ff */
[----:B------:R-:W-:-:S04]  /*1150*/  IADD3 R2, PT, PT, -R6, RZ, RZ ;  /* 0x000000ff06027210 */ /* 0x000fc80007ffe1ff */
[----:B------:R-:W-:Y:S01]  /*1160*/  @!P1 SHF.R.U32.HI R8, RZ, R3, R8 ;  /* 0x00000003ff089219 */ /* 0x000fe20000011608 */
[----:B------:R-:W-:-:S03]  /*1170*/  IMAD R2, R9, R2, R5 ;  /* 0x0000000209027224 */ /* 0x000fc600078e0205 */
[----:B------:R-:W-:Y:S02]  /*1180*/  @!P1 SEL R3, R7, R8, !P0 ;  /* 0x0000000807039207 */ /* 0x000fe40004000000 */
[----:B------:R-:W-:-:S03]  /*1190*/  IADD3 R8, PT, PT, -R5, RZ, RZ ;  /* 0x000000ff05087210 */ /* 0x000fc60007ffe1ff */
[--C-:B------:R-:W-:Y:S02]  /*11a0*/  @!P1 IMAD.IADD R6, R6, 0x1, -R3.reuse ;  /* 0x0000000106069824 */ /* 0x100fe400078e0a03 */
[----:B------:R-:W-:Y:S01]  /*11b0*/  @!P1 IMAD R3, R2, R11, R3 ;  /* 0x0000000b02039224 */ /* 0x000fe200078e0203 */
[----:B------:R-:W-:Y:S01]  /*11c0*/  IADD3 R2, PT, PT, -R7, RZ, RZ ;  /* 0x000000ff07027210 */ /* 0x000fe20007ffe1ff */
[----:B------:R-:W-:Y:S02]  /*11d0*/  @!P1 IMAD R5, R6, R9, R7 ;  /* 0x0000000906059224 */ /* 0x000fe400078e0207 */
[----:B------:R-:W-:Y:S02]  /*11e0*/  IMAD R8, R4, R8, R165 ;  /* 0x0000000804087224 */ /* 0x000fe400078e02a5 */
[----:B------:R-:W-:Y:S02]  /*11f0*/  @!P1 IMAD.MOV.U32 R7, RZ, RZ, R3 ;  /* 0x000000ffff079224 */ /* 0x000fe400078e0003 */
[----:B------:R-:W-:-:S02]  /*1200*/  IMAD R2, R10, R2, R167 ;  /* 0x000000020a027224 */ /* 0x000fc400078e02a7 */
[----:B------:R-:W-:Y:S02]  /*1210*/  IMAD R165, R5, R4, R8 ;  /* 0x0000000405a57224 */ /* 0x000fe400078e0208 */
[----:B------:R-:W-:Y:S02]  /*1220*/  IMAD R167, R7, R10, R2 ;  /* 0x0000000a07a77224 */ /* 0x000fe400078e0202 */
.L_x_15:
[----:B------:R-:W1:Y:S01]  /*1230*/  LDCU UR4, c[0x0][0xb30] ;  /* 0x00016600ff0477ac */ /* 0x000e620008000800 */
[----:B------:R-:W2:Y:S08]  /*1240*/  S2UR UR37, SR_CgaCtaId ;  /* 0x00000000002579c3 */ /* 0x000eb00000008800 */
[----:B------:R-:W3:Y:S01]  /*1250*/  LDC R72, c[0x0][0xb24] ;  /* 0x0002c900ff487b82 */ /* 0x000ee20000000800 */
[----:B-1----:R-:W-:-:S09]  /*1260*/  UISETP.NE.AND UP1, UPT, UR4, 0x1, UPT ;  /* 0x000000010400788c */ /* 0x002fd2000bf25270 */
[----:B--2---:R-:W-:Y:S05]  /*1270*/  BRA.U UP1, `(.L_x_16) ;  /* 0x0000000101407547 */ /* 0x004fea000b800000 */
[----:B------:R-:W1:Y:S08]  /*1280*/  LDC.64 R4, c[0x0][0xb10] ;  /* 0x0002c400ff047b82 */ /* 0x000e700000000a00 */
[----:B------:R-:W2:Y:S08]  /*1290*/  LDC.64 R2, c[0x0][0xb18] ;  /* 0x0002c600ff027b82 */ /* 0x000eb00000000a00 */
[----:B------:R-:W4:Y:S08]  /*12a0*/  LDC R6, c[0x0][0xb20] ;  /* 0x0002c800ff067b82 */ /* 0x000f300000000800 */
[----:B------:R-:W3:Y:S01]  /*12b0*/  LDC R8, c[0x0][0xb0c] ;  /* 0x0002c300ff087b82 */ /* 0x000ee20000000800 */
[----:B-1----:R-:W-:-:S05]  /*12c0*/  IMAD.HI.U32 R4, R167, R4, RZ ;  /* 0x00000004a7047227 */ /* 0x002fca00078e00ff */
[----:B------:R-:W-:Y:S01]  /*12d0*/  SHF.R.U32.HI R4, RZ, R5, R4 ;  /* 0x00000005ff047219 */ /* 0x000fe20000011604 */
[----:B--2---:R-:W-:Y:S01]  /*12e0*/  IMAD.HI.U32 R3, R165, R3, RZ ;  /* 0x00000003a5037227 */ /* 0x004fe200078e00ff */
[----:B------:R-:W-:-:S04]  /*12f0*/  ISETP.NE.AND P0, PT, R2, 0x1, PT ;  /* 0x000000010200780c */ /* 0x000fc80003f05270 */
[----:B----4-:R-:W-:-:S04]  /*1300*/  SHF.R.U32.HI R6, RZ, R6, R3 ;  /* 0x00000006ff067219 */ /* 0x010fc80000011603 */
[----:B------:R-:W-:Y:S02]  /*1310*/  SEL R3, R165, R6, !P0 ;  /* 0x00000006a5037207 */ /* 0x000fe40004000000 */
[----:B---3--:R-:W-:-:S04]  /*1320*/  ISETP.NE.AND P1, PT, R8, 0x1, PT ;  /* 0x000000010800780c */ /* 0x008fc80003f25270 */
[----:B------:R-:W-:-:S05]  /*1330*/  SEL R4, R167, R4, !P1 ;  /* 0x00000004a7047207 */ /* 0x000fca0004800000 */
[----:B------:R-:W-:Y:S02]  /*1340*/  IMAD.IADD R5, R3, 0x1, -R4 ;  /* 0x0000000103057824 */ /* 0x000fe400078e0a04 */
[----:B------:R-:W-:Y:S02]  /*1350*/  IMAD.IADD R3, R4, 0x1, -R3 ;  /* 0x0000000104037824 */ /* 0x000fe400078e0a03 */
[----:B------:R-:W-:Y:S02]  /*1360*/  IMAD R167, R5, R8, R167 ;  /* 0x0000000805a77224 */ /* 0x000fe400078e02a7 */
[----:B------:R-:W-:-:S07]  /*1370*/  IMAD R165, R3, R2, R165 ;  /* 0x0000000203a57224 */ /* 0x000fce00078e02a5 */
.L_x_16:
[----:B------:R-:W-:Y:S01]  /*1380*/  BAR.SYNC.DEFER_BLOCKING 0x0 ;  /* 0x0000000000007b1d */ /* 0x000fe20000010000 */
[----:B------:R-:W-:Y:S01]  /*1390*/  UISETP.NE.AND UP1, UPT, UR8, 0x2, UPT ;  /* 0x000000020800788c */ /* 0x000fe2000bf25270 */
[----:B------:R-:W-:Y:S02]  /*13a0*/  ISETP.NE.OR P5, PT, R0, 0x2, !P5 ;  /* 0x000000020000780c */ /* 0x000fe40006fa5670 */
[----:B------:R-:W-:-:S06]  /*13b0*/  LOP3.LUT R2, R176, 0x1f, RZ, 0xc0, !PT ;  /* 0x0000001fb0027812 */ /* 0x000fcc00078ec0ff */
[----:B------:R-:W-:Y:S05]  /*13c0*/  BRA.U UP1, `(.L_x_17) ;  /* 0x0000001101f07547 */ /* 0x000fea000b800000 */
[----:B------:R-:W1:Y:S01]  /*13d0*/  LDCU UR13, c[0x0][0x38c] ;  /* 0x00007180ff0d77ac */ /* 0x000e620008000800 */
[----:B------:R-:W2:Y:S01]  /*13e0*/  LDC R9, c[0x0][0x370] ;  /* 0x0000dc00ff097b82 */ /* 0x000ea20000000800 */
[----:B------:R-:W-:Y:S01]  /*13f0*/  PLOP3.LUT P1, PT, PT, PT, UP2, 0x80, 0x8 ;  /* 0x000000000008781c */ /* 0x000fe20003f2f028 */
[----:B------:R-:W-:Y:S01]  /*1400*/  HFMA2 R12, -RZ, RZ, 0, 0 ;  /* 0x00000000ff0c7431 */ /* 0x000fe200000001ff */
[----:B------:R-:W-:Y:S01]  /*1410*/  ISETP.EQ.OR P4, PT, R2, RZ, P5 ;  /* 0x000000ff0200720c */ /* 0x000fe20002f82670 */
[----:B------:R-:W-:Y:S01]  /*1420*/  IMAD.MOV.U32 R15, RZ, RZ, 0x1 ;  /* 0x00000001ff0f7424 */ /* 0x000fe200078e00ff */
[----:B------:R-:W-:Y:S01]  /*1430*/  PLOP3.LUT P1, PT, P1, PT, PT, 0x8, 0x80 ;  /* 0x000000000080781c */ /* 0x000fe20000f2e170 */
[----:B------:R-:W-:Y:S01]  /*1440*/  IMAD.MOV.U32 R14, RZ, RZ, RZ ;  /* 0x000000ffff0e7224 */ /* 0x000fe200078e00ff */
[----:B------:R-:W-:Y:S01]  /*1450*/  MOV R8, 0x1 ;  /* 0x0000000100087802 */ /* 0x000fe20000000f00 */
[----:B------:R-:W4:Y:S01]  /*1460*/  LDC R0, c[0x0][0x374] ;  /* 0x0000dd00ff007b82 */ /* 0x000f220000000800 */
[----:B------:R-:W-:Y:S01]  /*1470*/  IMAD.MOV.U32 R10, RZ, RZ, RZ ;  /* 0x000000ffff0a7224 */ /* 0x000fe200078e00ff */
[----:B------:R-:W2:Y:S01]  /*1480*/  LDCU.64 UR22, c[0x0][0x348] ;  /* 0x00006900ff1677ac */ /* 0x000ea20008000a00 */
[----:B------:R-:W-:Y:S01]  /*1490*/  UMOV UR6, URZ ;  /* 0x000000ff00067c82 */ /* 0x000fe20008000000 */
[----:B-1----:R-:W-:-:S04]  /*14a0*/  UIADD3 UR5, UPT, UPT, UR13, 0x7f, URZ ;  /* 0x0000007f0d057890 */ /* 0x002fc8000fffe0ff */
[----:B------:R-:W-:-:S04]  /*14b0*/  USHF.R.S32.HI UR4, URZ, 0x1f, UR5 ;  /* 0x0000001fff047899 */ /* 0x000fc80008011405 */
[----:B------:R-:W-:-:S04]  /*14c0*/  ULEA.HI UR4, UR4, UR5, URZ, 0x7 ;  /* 0x0000000504047291 */ /* 0x000fc8000f8f38ff */
[----:B------:R-:W-:Y:S02]  /*14d0*/  USHF.R.S32.HI UR15, URZ, 0x7, UR4 ;  /* 0x00000007ff0f7899 */ /* 0x000fe40008011404 */
[----:B------:R-:W-:Y:S02]  /*14e0*/  UIADD3 UR4, UPT, UPT, UR13, -0x1, URZ ;  /* 0xffffffff0d047890 */ /* 0x000fe4000fffe0ff */
[----:B------:R-:W-:Y:S02]  /*14f0*/  UISETP.LT.U32.AND UP0, UPT, UR15, 0x8, UPT ;  /* 0x000000080f00788c */ /* 0x000fe4000bf01070 */
[----:B------:R-:W-:Y:S02]  /*1500*/  UISETP.GE.U32.AND UP1, UPT, UR4, -0xff, UPT ;  /* 0xffffff010400788c */ /* 0x000fe4000bf26070 */
[----:B------:R-:W-:Y:S02]  /*1510*/  USEL UR14, UR15, 0x8, UP0 ;  /* 0x000000080f0e7887 */ /* 0x000fe40008000000 */
[----:B------:R-:W-:-:S02]  /*1520*/  UIADD3 UR13, UPT, UPT, UR13, 0xfe, URZ ;  /* 0x000000fe0d0d7890 */ /* 0x000fc4000fffe0ff */
[----:B------:R-:W-:Y:S02]  /*1530*/  UIADD3 UR5, UPT, UPT, UR14, -0x1, URZ ;  /* 0xffffffff0e057890 */ /* 0x000fe4000fffe0ff */
[----:B------:R-:W-:-:S03]  /*1540*/  UIADD3 UR7, UPT, UPT, UR15, -UR14, URZ ;  /* 0x8000000e0f077290 */ /* 0x000fc6000fffe0ff */
[----:B------:R-:W-:-:S04]  /*1550*/  @UP1 UIADD3 UR5, UPT, UPT, UR14, URZ, URZ ;  /* 0x000000ff0e051290 */ /* 0x000fc8000fffe0ff */
[----:B--2---:R-:W-:-:S12]  /*1560*/  UIADD3 UR5, UPT, UPT, UR5, 0x1, URZ ;  /* 0x0000000105057890 */ /* 0x004fd8000fffe0ff */
.L_x_35:
[----:B------:R-:W-:Y:S01]  /*1570*/  UISETP.NE.AND UP0, UPT, UR37, URZ, UPT ;  /* 0x000000ff2500728c */ /* 0x000fe2000bf05270 */
[----:B------:R-:W1:Y:S08]  /*1580*/  S2UR UR37, SR_CgaCtaId ;  /* 0x00000000002579c3 */ /* 0x000e700000008800 */
[----:B------:R-:W-:Y:S05]  /*1590*/  BRA.U UP0, `(.L_x_18) ;  /* 0x0000000100347547 */ /* 0x000fea000b800000 */
[----:B------:R-:W2:Y:S01]  /*15a0*/  S2R R2, SR_CgaCtaId ;  /* 0x0000000000027919 */ /* 0x000ea20000008800 */
[----:B------:R-:W-:-:S04]  /*15b0*/  MOV R3, 0x400 ;  /* 0x0000040000037802 */ /* 0x000fc80000000f00 */
[----:B--2---:R-:W-:Y:S02]  /*15c0*/  LEA R3, R2, R3, 0x18 ;  /* 0x0000000302037211 */ /* 0x004fe400078ec0ff */
[----:B------:R-:W-:-:S03]  /*15d0*/  SHF.L.U32 R2, R8, 0x1f, RZ ;  /* 0x0000001f08027819 */ /* 0x000fc600000006ff */
[----:B------:R-:W-:-:S04]  /*15e0*/  IMAD R3, R10, 0x8, R3 ;  /* 0x000000080a037824 */ /* 0x000fc800078e0203 */
[----:B------:R-:W2:Y:S02]  /*15f0*/  SYNCS.PHASECHK.TRANS64.TRYWAIT P0, [R3+URZ+0x110], R2 ;  /* 0x00011002030075a7 */ /* 0x000ea400080011ff */
[----:B--2---:R-:W-:Y:S05]  /*1600*/  @!P0 BRA `(.L_x_19) ;  /* 0x0000005400cc8947 */ /* 0x004fea0003800000 */
.L_x_99:
[----:B------:R-:W-:Y:S01]  /*1610*/  VIADD R10, R10, 0x1 ;  /* 0x000000010a0a7836 */ /* 0x000fe20000000000 */
[----:B------:R2:W-:Y:S04]  /*1620*/  SYNCS.ARRIVE.TRANS64.A1T0 RZ, [R3+URZ+0x100], RZ ;  /* 0x000100ff03ff79a7 */ /* 0x0005e800081000ff */
[----:B------:R-:W-:-:S04]  /*1630*/  ISETP.NE.AND P0, PT, R10, 0x2, PT ;  /* 0x000000020a00780c */ /* 0x000fc80003f05270 */
[----:B------:R-:W-:Y:S02]  /*1640*/  SEL R10, R10, RZ, P0 ;  /* 0x000000ff0a0a7207 */ /* 0x000fe40000000000 */
[----:B--2---:R-:W-:-:S04]  /*1650*/  SEL R3, RZ, 0x1, P0 ;  /* 0x00000001ff037807 */ /* 0x004fc80000000000 */
[----:B------:R-:W-:-:S07]  /*1660*/  LOP3.LUT R8, R8, R3, RZ, 0x3c, !PT ;  /* 0x0000000308087212 */ /* 0x000fce00078e3cff */
.L_x_18:
[----:B------:R-:W-:Y:S01]  /*1670*/  UMOV UR4, 0x400 ;  /* 0x0000040000047882 */ /* 0x000fe20000000000 */
[----:B------:R-:W-:Y:S01]  /*1680*/  SHF.L.U32 R2, R15, 0x1f, RZ ;  /* 0x0000001f0f027819 */ /* 0x000fe200000006ff */
[----:B-1----:R-:W-:Y:S01]  /*1690*/  ULEA UR4, UR37, UR4, 0x18 ;  /* 0x0000000425047291 */ /* 0x002fe2000f8ec0ff */
[----:B------:R-:W-:Y:S01]  /*16a0*/  R2UR UR35, R167 ;  /* 0x00000000a72372ca */ /* 0x000fe200000e0000 */
[----:B------:R-:W-:Y:S01]  /*16b0*/  UISETP.GE.U32.AND UP0, UPT, UR13, 0xff, UPT ;  /* 0x000000ff0d00788c */ /* 0x000fe2000bf06070 */
[----:B------:R-:W-:Y:S01]  /*16c0*/  R2UR UR11, R165 ;  /* 0x00000000a50b72ca */ /* 0x000fe200000e0000 */
[----:B------:R-:W-:Y:S01]  /*16d0*/  ULEA UR8, UR6, UR4, 0x3 ;  /* 0x0000000406087291 */ /* 0x000fe2000f8e18ff */
[----:B------:R-:W-:-:S08]  /*16e0*/  UMOV UR24, URZ ;  /* 0x000000ff00187c82 */ /* 0x000fd00008000000 */
[----:B------:R1:W2:Y:S01]  /*16f0*/  SYNCS.PHASECHK.TRANS64.TRYWAIT P0, [UR8+0x40], R2 ;  /* 0x00004002ff0075a7 */ /* 0x0002a20008001108 */
[----:B------:R-:W-:Y:S02]  /*1700*/  USHF.L.U32 UR35, UR35, 0x7, URZ ;  /* 0x0000000723237899 */ /* 0x000fe400080006ff */
[----:B------:R-:W-:Y:S01]  /*1710*/  USHF.L.U32 UR11, UR11, 0x6, URZ ;  /* 0x000000060b0b7899 */ /* 0x000fe200080006ff */
[----:B------:R-:W-:Y:S11]  /*1720*/  BRA.U !UP0, `(.L_x_20) ;  /* 0x0000000108a87547 */ /* 0x000ff6000b800000 */
[----:B------:R-:W-:Y:S01]  /*1730*/  UMOV UR16, URZ ;  /* 0x000000ff00107c82 */ /* 0x000fe20008000000 */
[----:B------:R-:W-:-:S05]  /*1740*/  UMOV UR17, UR6 ;  /* 0x0000000600117c82 */ /* 0x000fca0008000000 */
.L_x_25:
[----:B-1----:R-:W-:Y:S01]  /*1750*/  ULEA UR33, UR17, UR4, 0x3 ;  /* 0x0000000411217291 */ /* 0x002fe2000f8e18ff */
[----:B--2---:R-:W-:Y:S01]  /*1760*/  @!P5 MOV R3, 0x6000 ;  /* 0x000060000003d802 */ /* 0x004fe20000000f00 */
[----:B--2---:R-:W-:Y:S10]  /*1770*/  @P0 BRA `(.L_x_21) ;  /* 0x00000000000c0947 */ /* 0x004ff40003800000 */
[----:B------:R-:W-:-:S04]  /*1780*/  SHF.L.U32 R5, R15, 0x1f, RZ ;  /* 0x0000001f0f057819 */ /* 0x000fc800000006ff */
[----:B------:R-:W2:Y:S02]  /*1790*/  SYNCS.PHASECHK.TRANS64.TRYWAIT P0, [UR33+0x40], R5 ;  /* 0x00004005ff0075a7 */ /* 0x000ea40008001121 */
[----:B--2---:R-:W-:Y:S05]  /*17a0*/  @!P0 BRA `(.L_x_22) ;  /* 0x0000005400788947 */ /* 0x004fea0003800000 */
.L_x_21:
[----:B------:R2:W-:Y:S01]  /*17b0*/  @!P5 SYNCS.ARRIVE.TRANS64 RZ, [UR33], R3 ;  /* 0x00000003ffffd9a7 */ /* 0x0005e20008000021 */
[----:B------:R-:W-:Y:S04]  /*17c0*/  BSSY.RECONVERGENT B0, `(.L_x_23) ;  /* 0x0000003000007945 */ /* 0x000fe80003800200 */
[----:B------:R-:W-:Y:S05]  /*17d0*/  @P4 BRA `(.L_x_24) ;  /* 0x0000000000044947 */ /* 0x000fea0003800000 */
[----:B------:R-:W-:Y:S05]  /*17e0*/  BPT.TRAP 0x1 ;  /* 0x000000040000795c */ /* 0x000fea0000300000 */
.L_x_24:
[----:B------:R-:W-:Y:S05]  /*17f0*/  BSYNC.RECONVERGENT B0 ;  /* 0x0000000000007941 */ /* 0x000fea0003800200 */
.L_x_23:
[----:B------:R-:W-:Y:S02]  /*1800*/  UIADD3 UR6, UPT, UPT, UR17, 0x1, URZ ;  /* 0x0000000111067890 */ /* 0x000fe4000fffe0ff */
[----:B------:R-:W-:Y:S02]  /*1810*/  ULEA UR32, UR17, UR4, 0xe ;  /* 0x0000000411207291 */ /* 0x000fe4000f8e70ff */
[----:B------:R-:W-:Y:S02]  /*1820*/  UISETP.NE.AND UP0, UPT, UR6, 0x8, UPT ;  /* 0x000000080600788c */ /* 0x000fe4000bf05270 */
[----:B------:R-:W-:Y:S02]  /*1830*/  UIADD3 UR26, UP1, UPT, UR22, 0x80, URZ ;  /* 0x00000080161a7890 */ /* 0x000fe4000ff3e0ff */
[----:B------:R-:W-:Y:S02]  /*1840*/  USEL UR9, URZ, 0x1, UP0 ;  /* 0x00000001ff097887 */ /* 0x000fe40008000000 */
[----:B------:R-:W-:-:S02]  /*1850*/  USEL UR6, UR6, URZ, UP0 ;  /* 0x000000ff06067287 */ /* 0x000fc40008000000 */
[----:B------:R-:W-:Y:S02]  /*1860*/  UIADD3 UR20, UP0, UPT, UR22, 0x180, URZ ;  /* 0x0000018016147890 */ /* 0x000fe4000ff1e0ff */
[----:B------:R-:W-:Y:S01]  /*1870*/  ULEA UR8, UR6, UR4, 0x3 ;  /* 0x0000000406087291 */ /* 0x000fe2000f8e18ff */
[----:B------:R-:W-:Y:S01]  /*1880*/  LOP3.LUT R15, R15, UR9, RZ, 0x3c, !PT ;  /* 0x000000090f0f7c12 */ /* 0x000fe2000f8e3cff */
[----:B------:R-:W-:Y:S02]  /*1890*/  USHF.L.U32 UR34, UR16, 0x7, URZ ;  /* 0x0000000710227899 */ /* 0x000fe400080006ff */
[----:B------:R-:W-:Y:S01]  /*18a0*/  UIADD3.X UR27, UPT, UPT, URZ, UR23, URZ, UP1, !UPT ;  /* 0x00000017ff1b7290 */ /* 0x000fe20008ffe4ff */
[----:B-1----:R-:W-:Y:S01]  /*18b0*/  SHF.L.U32 R2, R15, 0x1f, RZ ;  /* 0x0000001f0f027819 */ /* 0x002fe200000006ff */
[----:B------:R-:W-:Y:S02]  /*18c0*/  UIADD3 UR32, UPT, UPT, UR32, 0x4400, URZ ;  /* 0x0000440020207890 */ /* 0x000fe4000fffe0ff */
[----:B------:R-:W-:Y:S01]  /*18d0*/  UIADD3.X UR21, UPT, UPT, URZ, UR23, URZ, UP0, !UPT ;  /* 0x00000017ff157290 */ /* 0x000fe200087fe4ff */
[----:B------:R1:W1:Y:S01]  /*18e0*/  SYNCS.PHASECHK.TRANS64.TRYWAIT P0, [UR8+0x40], R2 ;  /* 0x00004002ff0075a7 */ /* 0x0002620008001108 */
[----:B------:R-:W-:Y:S01]  /*18f0*/  ULEA UR8, UR17, UR4, 0xd ;  /* 0x0000000411087291 */ /* 0x000fe2000f8e68ff */
[----:B------:R-:W-:Y:S01]  /*1900*/  UMOV UR18, 0x0 ;  /* 0x0000000000127882 */ /* 0x000fe20000000000 */
[----:B------:R-:W-:-:S02]  /*1910*/  UMOV UR19, 0x10000000 ;  /* 0x1000000000137882 */ /* 0x000fc40000000000 */
[----:B------:R-:W-:Y:S01]  /*1920*/  UIADD3 UR8, UPT, UPT, UR8, 0x24400, URZ ;  /* 0x0002440008087890 */ /* 0x000fe2000fffe0ff */
[----:B------:R1:W-:Y:S01]  /*1930*/  UTMALDG.3D [UR32], [UR26], desc[UR18] ;  /* 0x000012201a0075b4 */ /* 0x0003e20008011000 */
[----:B------:R-:W-:Y:S01]  /*1940*/  UMOV UR12, UR36 ;  /* 0x00000024000c7c82 */ /* 0x000fe20008000000 */
[----:B------:R-:W-:Y:S01]  /*1950*/  UMOV UR9, UR33 ;  /* 0x0000002100097c82 */ /* 0x000fe20008000000 */
[----:B------:R-:W-:Y:S01]  /*1960*/  UMOV UR10, UR34 ;  /* 0x00000022000a7c82 */ /* 0x000fe20008000000 */
[----:B------:R-:W-:Y:S01]  /*1970*/  UIADD3 UR16, UPT, UPT, UR16, 0x1, URZ ;  /* 0x0000000110107890 */ /* 0x000fe2000fffe0ff */
[----:B------:R-:W-:Y:S01]  /*1980*/  UMOV UR24, UR5 ;  /* 0x0000000500187c82 */ /* 0x000fe20008000000 */
[----:B------:R-:W-:Y:S02]  /*1990*/  UMOV UR17, UR6 ;  /* 0x0000000600117c82 */ /* 0x000fe40008000000 */
[----:B------:R1:W-:Y:S01]  /*19a0*/  UTMALDG.3D [UR8], [UR20], desc[UR18] ;  /* 0x00001208140075b4 */ /* 0x0003e20008011000 */
[----:B------:R-:W-:-:S09]  /*19b0*/  UISETP.NE.AND UP0, UPT, UR16, UR5, UPT ;  /* 0x000000051000728c */ /* 0x000fd2000bf05270 */
[----:B------:R-:W-:Y:S05]  /*19c0*/  BRA.U UP0, `(.L_x_25) ;  /* 0xfffffffd00607547 */ /* 0x000fea000b83ffff */
.L_x_20:
[----:B-1----:R-:W-:Y:S01]  /*19d0*/  ULEA UR8, UR6, UR4, 0x3 ;  /* 0x0000000406087291 */ /* 0x002fe2000f8e18ff */
[----:B------:R-:W-:Y:S01]  /*19e0*/  SHF.L.U32 R2, R15, 0x1f, RZ ;  /* 0x0000001f0f027819 */ /* 0x000fe200000006ff */
[----:B------:R-:W-:Y:S01]  /*19f0*/  @!P1 SYNCS.ARRIVE.TRANS64.A1T0 RZ, [UR4+0x98], RZ ;  /* 0x000098ffffff99a7 */ /* 0x000fe20008100004 */
[----:B------:R-:W-:-:S06]  /*1a00*/  UISETP.GT.AND UP0, UPT, UR15, UR14, UPT ;  /* 0x0000000e0f00728c */ /* 0x000fcc000bf04270 */
[----:B--2---:R1:W2:Y:S03]  /*1a10*/  SYNCS.PHASECHK.TRANS64.TRYWAIT P0, [UR8+0x40], R2 ;  /* 0x00004002ff0075a7 */ /* 0x0042a60008001108 */
[----:B------:R-:W-:Y:S05]  /*1a20*/  BRA.U !UP0, `(.L_x_26) ;  /* 0x0000000108ac7547 */ /* 0x000fea000b800000 */
[----:B------:R-:W-:Y:S01]  /*1a30*/  UIADD3 UR21, UPT, UPT, UR7, UR24, URZ ;  /* 0x0000001807157290 */ /* 0x000fe2000fffe0ff */
[----:B------:R-:W-:-:S11]  /*1a40*/  UMOV UR25, UR6 ;  /* 0x0000000600197c82 */ /* 0x000fd60008000000 */
.L_x_31:
[----:B-1----:R-:W-:Y:S01]  /*1a50*/  ULEA UR17, UR25, UR4, 0x3 ;  /* 0x0000000419117291 */ /* 0x002fe2000f8e18ff */
[----:B--2---:R-:W-:Y:S01]  /*1a60*/  @!P5 MOV R3, 0x6000 ;  /* 0x000060000003d802 */ /* 0x004fe20000000f00 */
[----:B--2---:R-:W-:Y:S10]  /*1a70*/  @P0 BRA `(.L_x_27) ;  /* 0x00000000000c0947 */ /* 0x004ff40003800000 */
[----:B------:R-:W-:-:S04]  /*1a80*/  SHF.L.U32 R5, R15, 0x1f, RZ ;  /* 0x0000001f0f057819 */ /* 0x000fc800000006ff */
[----:B------:R-:W2:Y:S02]  /*1a90*/  SYNCS.PHASECHK.TRANS64.TRYWAIT P0, [UR17+0x40], R5 ;  /* 0x00004005ff0075a7 */ /* 0x000ea40008001111 */
[----:B--2---:R-:W-:Y:S05]  /*1aa0*/  @!P0 BRA `(.L_x_28) ;  /* 0x0000005000d08947 */ /* 0x004fea0003800000 */
.L_x_27:
[----:B------:R2:W-:Y:S01]  /*1ab0*/  @!P5 SYNCS.ARRIVE.TRANS64 RZ, [UR17], R3 ;  /* 0x00000003ffffd9a7 */ /* 0x0005e20008000011 */
[----:B------:R-:W-:Y:S04]  /*1ac0*/  BSSY.RECONVERGENT B0, `(.L_x_29) ;  /* 0x0000003000007945 */ /* 0x000fe80003800200 */
[----:B------:R-:W-:Y:S05]  /*1ad0*/  @P4 BRA `(.L_x_30) ;  /* 0x0000000000044947 */ /* 0x000fea0003800000 */
[----:B------:R-:W-:Y:S05]  /*1ae0*/  BPT.TRAP 0x1 ;  /* 0x000000040000795c */ /* 0x000fea0000300000 */
.L_x_30:
[----:B------:R-:W-:Y:S05]  /*1af0*/  BSYNC.RECONVERGENT B0 ;  /* 0x0000000000007941 */ /* 0x000fea0003800200 */
.L_x_29:
        /* <DEDUP_REMOVED lines=10> */
[----:B------:R-:W-:Y:S01]  /*1ba0*/  UIADD3 UR16, UPT, UPT, UR16, 0x4400, URZ ;  /* 0x0000440010107890 */ /* 0x000fe2000fffe0ff */
[----:B-1----:R-:W-:Y:S01]  /*1bb0*/  SHF.L.U32 R2, R15, 0x1f, RZ ;  /* 0x0000001f0f027819 */ /* 0x002fe200000006ff */
[----:B------:R-:W-:Y:S02]  /*1bc0*/  UIADD3.X UR31, UPT, UPT, URZ, UR23, URZ, UP1, !UPT ;  /* 0x00000017ff1f7290 */ /* 0x000fe40008ffe4ff */
[----:B------:R-:W-:Y:S01]  /*1bd0*/  UIADD3.X UR29, UPT, UPT, URZ, UR23, URZ, UP0, !UPT ;  /* 0x00000017ff1d7290 */ /* 0x000fe200087fe4ff */
[----:B------:R1:W1:Y:S01]  /*1be0*/  SYNCS.PHASECHK.TRANS64.TRYWAIT P0, [UR8+0x40], R2 ;  /* 0x00004002ff0075a7 */ /* 0x0002620008001108 */
[----:B------:R-:W-:Y:S01]  /*1bf0*/  ULEA UR8, UR25, UR4, 0xd ;  /* 0x0000000419087291 */ /* 0x000fe2000f8e68ff */
[----:B------:R-:W-:Y:S01]  /*1c00*/  UMOV UR26, 0x0 ;  /* 0x00000000001a7882 */ /* 0x000fe20000000000 */
[----:B------:R-:W-:-:S02]  /*1c10*/  UMOV UR27, 0x10000000 ;  /* 0x10000000001b7882 */ /* 0x000fc40000000000 */
[----:B------:R-:W-:Y:S01]  /*1c20*/  UIADD3 UR8, UPT, UPT, UR8, 0x24400, URZ ;  /* 0x0002440008087890 */ /* 0x000fe2000fffe0ff */
[----:B------:R-:W-:Y:S01]  /*1c30*/  UMOV UR19, UR35 ;  /* 0x0000002300137c82 */ /* 0x000fe20008000000 */
[----:B------:R-:W-:Y:S01]  /*1c40*/  UMOV UR20, UR36 ;  /* 0x0000002400147c82 */ /* 0x000fe20008000000 */
[----:B------:R-:W-:Y:S01]  /*1c50*/  UMOV UR12, UR36 ;  /* 0x00000024000c7c82 */ /* 0x000fe20008000000 */
[----:B------:R-:W-:Y:S01]  /*1c60*/  UMOV UR9, UR17 ;  /* 0x0000001100097c82 */ /* 0x000fe20008000000 */
[----:B------:R-:W-:Y:S01]  /*1c70*/  UMOV UR10, UR18 ;  /* 0x00000012000a7c82 */ /* 0x000fe20008000000 */
[----:B------:R1:W-:Y:S01]  /*1c80*/  UTMALDG.3D [UR16], [UR30], desc[UR26] ;  /* 0x00001a101e0075b4 */ /* 0x0003e20008011000 */
[----:B------:R-:W-:Y:S01]  /*1c90*/  UIADD3 UR24, UPT, UPT, UR24, 0x1, URZ ;  /* 0x0000000118187890 */ /* 0x000fe2000fffe0ff */
[----:B------:R-:W-:-:S03]  /*1ca0*/  UMOV UR25, UR6 ;  /* 0x0000000600197c82 */ /* 0x000fc60008000000 */
[----:B------:R-:W-:Y:S01]  /*1cb0*/  UISETP.NE.AND UP0, UPT, UR24, UR21, UPT ;  /* 0x000000151800728c */ /* 0x000fe2000bf05270 */
[----:B------:R1:W-:Y:S08]  /*1cc0*/  UTMALDG.3D [UR8], [UR28], desc[UR26] ;  /* 0x00001a081c0075b4 */ /* 0x0003f00008011000 */
[----:B------:R-:W-:Y:S05]  /*1cd0*/  BRA.U UP0, `(.L_x_31) ;  /* 0xfffffffd005c7547 */ /* 0x000fea000b83ffff */
.L_x_26:
[----:B-1----:R-:W-:Y:S01]  /*1ce0*/  LEA R2, R14, UR4, 0x3 ;  /* 0x000000040e027c11 */ /* 0x002fe2000f8e18ff */
[----:B------:R-:W-:Y:S01]  /*1cf0*/  NOP ;  /* 0x0000000000007918 */ /* 0x000fe20000000000 */
[----:B--2---:R-:W-:Y:S02]  /*1d00*/  SHF.L.U32 R3, R12, 0x1f, RZ ;  /* 0x0000001f0c037819 */ /* 0x004fe400000006ff */
[----:B------:R-:W-:Y:S02]  /*1d10*/  LEA R4, R14, UR4, 0x4 ;  /* 0x000000040e047c11 */ /* 0x000fe4000f8e20ff */
[----:B------:R-:W1:Y:S02]  /*1d20*/  SYNCS.PHASECHK.TRANS64.TRYWAIT P0, [R2+URZ+0xa0], R3 ;  /* 0x0000a003020075a7 */ /* 0x000e6400080011ff */
[----:B-1----:R-:W-:Y:S05]  /*1d30*/  @!P0 BRA `(.L_x_32) ;  /* 0x0000005000448947 */ /* 0x002fea0003800000 */
.L_x_102:
[----:B------:R-:W2:Y:S01]  /*1d40*/  LDS.128 R4, [R4+0x130] ;  /* 0x0001300004047984 */ /* 0x000ea20000000c00 */
[----:B---3--:R-:W-:Y:S01]  /*1d50*/  ISETP.GE.AND P0, PT, R72, 0x1, PT ;  /* 0x000000014800780c */ /* 0x008fe20003f06270 */
[----:B-1----:R-:W-:Y:S01]  /*1d60*/  VIADD R2, R2, 0xb0 ;  /* 0x000000b002027836 */ /* 0x002fe20000000000 */
[----:B------:R-:W-:Y:S01]  /*1d70*/  @!PT LDS RZ, [RZ] ;  /* 0x00000000fffff984 */ /* 0x000fe20000000800 */
[----:B------:R-:W-:Y:S01]  /*1d80*/  @!PT LDS RZ, [RZ] ;  /* 0x00000000fffff984 */ /* 0x000fe20000000800 */
[----:B------:R-:W-:Y:S01]  /*1d90*/  @!PT LDS RZ, [RZ] ;  /* 0x00000000fffff984 */ /* 0x000fe20000000800 */
[----:B------:R-:W-:Y:S01]  /*1da0*/  @!PT LDS RZ, [RZ] ;  /* 0x00000000fffff984 */ /* 0x000fe20000000800 */
[----:B------:R1:W-:Y:S06]  /*1db0*/  MEMBAR.ALL.CTA ;  /* 0x0000000000007992 */ /* 0x0003ec0000008000 */
[----:B-1----:R-:W1:Y:S01]  /*1dc0*/  FENCE.VIEW.ASYNC.S ;  /* 0x00000000000073c6 */ /* 0x002e620000000000 */
[----:B------:R-:W-:-:S04]  /*1dd0*/  PRMT R2, RZ, 0x654, R2 ;  /* 0x00000654ff027816 */ /* 0x000fc80000000002 */
[----:B-1----:R1:W-:Y:S01]  /*1de0*/  SYNCS.ARRIVE.TRANS64.RED.A1T0 RZ, [R2+URZ], RZ ;  /* 0x000000ff02ff79a7 */ /* 0x0023e200081004ff */
[----:B--2---:R-:W-:-:S13]  /*1df0*/  LOP3.LUT P2, RZ, R6, 0x1, RZ, 0xc0, !PT ;  /* 0x0000000106ff7812 */ /* 0x004fda000784c0ff */
[----:B------:R-:W-:Y:S01]  /*1e00*/  @P2 SHF.R.U32.HI R3, RZ, 0x10, R5 ;  /* 0x00000010ff032819 */ /* 0x000fe20000011605 */
[----:B------:R-:W-:Y:S01]  /*1e10*/  VOTEU.ANY UP0, P2 ;  /* 0x0000000000ff7886 */ /* 0x000fe20001000100 */
[----:B------:R-:W-:Y:S02]  /*1e20*/  @P2 MOV R13, R4 ;  /* 0x00000004000d2202 */ /* 0x000fe40000000f00 */
[----:B------:R-:W-:Y:S02]  /*1e30*/  @P2 R2UR.BROADCAST UR8, R3 ;  /* 0x00000000030822ca */ /* 0x000fe400008e0000 */
[----:B------:R-:W-:-:S11]  /*1e40*/  @P2 LOP3.LUT R11, R5, 0xffff, RZ, 0xc0, !PT ;  /* 0x0000ffff050b2812 */ /* 0x000fd600078ec0ff */
[----:B------:R-:W-:Y:S01]  /*1e50*/  @UP0 UMOV UR36, UR8 ;  /* 0x0000000800240c82 */ /* 0x000fe20008000000 */
[----:B-1----:R-:W-:Y:S05]  /*1e60*/  @!P0 BRA `(.L_x_33) ;  /* 0x0000000000b88947 */ /* 0x002fea0003800000 */
[----:B------:R-:W4:Y:S01]  /*1e70*/  LDC.64 R4, c[0x0][0xb18] ;  /* 0x0002c600ff047b82 */ /* 0x000f220000000a00 */
[----:B------:R-:W-:-:S07]  /*1e80*/  ISETP.NE.AND P3, PT, R72, 0x1, PT ;  /* 0x000000014800780c */ /* 0x000fce0003f65270 */
[----:B------:R-:W1:Y:S08]  /*1e90*/  LDC.64 R6, c[0x0][0xb10] ;  /* 0x0002c400ff067b82 */ /* 0x000e700000000a00 */
[----:B------:R-:W2:Y:S08]  /*1ea0*/  LDC R16, c[0x0][0xb20] ;  /* 0x0002c800ff107b82 */ /* 0x000eb00000000800 */
[----:B------:R-:W3:Y:S01]  /*1eb0*/  LDC R18, c[0x0][0xb0c] ;  /* 0x0002c300ff127b82 */ /* 0x000ee20000000800 */
[----:B----4-:R-:W-:Y:S01]  /*1ec0*/  IMAD.HI.U32 R17, R0, R5, RZ ;  /* 0x0000000500117227 */ /* 0x010fe200078e00ff */
[----:B------:R-:W-:-:S03]  /*1ed0*/  ISETP.NE.AND P0, PT, R4, 0x1, PT ;  /* 0x000000010400780c */ /* 0x000fc60003f05270 */
[----:B------:R-:W-:-:S03]  /*1ee0*/  IMAD.HI.U32 R5, R11, R5, RZ ;  /* 0x000000050b057227 */ /* 0x000fc600078e00ff */
[----:B------:R-:W4:Y:S01]  /*1ef0*/  LDC.64 R2, c[0x0][0xb28] ;  /* 0x0002ca00ff027b82 */ /* 0x000f220000000a00 */
[----:B-1----:R-:W-:-:S04]  /*1f00*/  IMAD.HI.U32 R20, R9, R6, RZ ;  /* 0x0000000609147227 */ /* 0x002fc800078e00ff */
[----:B------:R-:W-:Y:S01]  /*1f10*/  IMAD.HI.U32 R22, R13, R6, RZ ;  /* 0x000000060d167227 */ /* 0x000fe200078e00ff */
[----:B------:R-:W-:Y:S02]  /*1f20*/  SHF.R.U32.HI R20, RZ, R7, R20 ;  /* 0x00000007ff147219 */ /* 0x000fe40000011614 */
[-C--:B--2---:R-:W-:Y:S02]  /*1f30*/  SHF.R.U32.HI R17, RZ, R16.reuse, R17 ;  /* 0x00000010ff117219 */ /* 0x084fe40000011611 */
[----:B------:R-:W-:Y:S02]  /*1f40*/  SHF.R.U32.HI R16, RZ, R16, R5 ;  /* 0x00000010ff107219 */ /* 0x000fe40000011605 */
[----:B------:R-:W-:Y:S02]  /*1f50*/  SEL R17, R0, R17, !P0 ;  /* 0x0000001100117207 */ /* 0x000fe40004000000 */
[----:B------:R-:W-:Y:S02]  /*1f60*/  SHF.R.U32.HI R22, RZ, R7, R22 ;  /* 0x00000007ff167219 */ /* 0x000fe40000011616 */
[----:B---3--:R-:W-:-:S02]  /*1f70*/  ISETP.NE.AND P1, PT, R18, 0x1, PT ;  /* 0x000000011200780c */ /* 0x008fc40003f25270 */
[----:B------:R-:W-:Y:S02]  /*1f80*/  SEL R5, R11, R16, !P0 ;  /* 0x000000100b057207 */ /* 0x000fe40004000000 */
[----:B------:R-:W-:Y:S02]  /*1f90*/  SEL R19, R9, R20, !P1 ;  /* 0x0000001409137207 */ /* 0x000fe40004800000 */
[----:B------:R-:W-:Y:S01]  /*1fa0*/  SEL R7, R13, R22, !P1 ;  /* 0x000000160d077207 */ /* 0x000fe20004800000 */
[----:B----4-:R-:W-:-:S04]  /*1fb0*/  IMAD.HI.U32 R20, R17, R2, RZ ;  /* 0x0000000211147227 */ /* 0x010fc800078e00ff */
        /* <DEDUP_REMOVED lines=10> */
[----:B------:R-:W-:-:S04]  /*2060*/  @!P0 IMAD.HI.U32 R16, R7, R2, RZ ;  /* 0x0000000207108227 */ /* 0x000fc800078e00ff */
[----:B------:R-:W-:Y:S01]  /*2070*/  IMAD.MOV R2, RZ, RZ, -R6 ;  /* 0x000000ffff027224 */ /* 0x000fe200078e0a06 */
[----:B------:R-:W-:-:S03]  /*2080*/  @!P0 SHF.R.U32.HI R16, RZ, R3, R16 ;  /* 0x00000003ff108219 */ /* 0x000fc60000011610 */
[----:B------:R-:W-:Y:S01]  /*2090*/  IMAD R2, R72, R2, R5 ;  /* 0x0000000248027224 */ /* 0x000fe200078e0205 */
        /* <DEDUP_REMOVED lines=11> */
.L_x_33:
[----:B------:R-:W1:Y:S02]  /*2150*/  LDCU UR8, c[0x0][0xb30] ;  /* 0x00016600ff0877ac */ /* 0x000e640008000800 */
[----:B-1----:R-:W-:-:S09]  /*2160*/  UISETP.NE.AND UP0, UPT, UR8, 0x1, UPT ;  /* 0x000000010800788c */ /* 0x002fd2000bf05270 */
[----:B------:R-:W-:Y:S05]  /*2170*/  BRA.U UP0, `(.L_x_34) ;  /* 0x0000000100407547 */ /* 0x000fea000b800000 */
[----:B------:R-:W1:Y:S08]  /*2180*/  LDC.64 R4, c[0x0][0xb10] ;  /* 0x0002c400ff047b82 */ /* 0x000e700000000a00 */
[----:B------:R-:W2:Y:S08]  /*2190*/  LDC.64 R2, c[0x0][0xb18] ;  /* 0x0002c600ff027b82 */ /* 0x000eb00000000a00 */
[----:B------:R-:W3:Y:S08]  /*21a0*/  LDC R6, c[0x0][0xb20] ;  /* 0x0002c800ff067b82 */ /* 0x000ef00000000800 */
[----:B------:R-:W4:Y:S01]  /*21b0*/  LDC R16, c[0x0][0xb0c] ;  /* 0x0002c300ff107b82 */ /* 0x000f220000000800 */
[----:B-1----:R-:W-:-:S05]  /*21c0*/  IMAD.HI.U32 R4, R13, R4, RZ ;  /* 0x000000040d047227 */ /* 0x002fca00078e00ff */
[----:B------:R-:W-:Y:S01]  /*21d0*/  SHF.R.U32.HI R4, RZ, R5, R4 ;  /* 0x00000005ff047219 */ /* 0x000fe20000011604 */
[----:B--2---:R-:W-:Y:S01]  /*21e0*/  IMAD.HI.U32 R3, R11, R3, RZ ;  /* 0x000000030b037227 */ /* 0x004fe200078e00ff */
[----:B------:R-:W-:-:S04]  /*21f0*/  ISETP.NE.AND P0, PT, R2, 0x1, PT ;  /* 0x000000010200780c */ /* 0x000fc80003f05270 */
[----:B---3--:R-:W-:-:S04]  /*2200*/  SHF.R.U32.HI R6, RZ, R6, R3 ;  /* 0x00000006ff067219 */ /* 0x008fc80000011603 */
[----:B------:R-:W-:Y:S02]  /*2210*/  SEL R3, R11, R6, !P0 ;  /* 0x000000060b037207 */ /* 0x000fe40004000000 */
[----:B----4-:R-:W-:-:S04]  /*2220*/  ISETP.NE.AND P1, PT, R16, 0x1, PT ;  /* 0x000000011000780c */ /* 0x010fc80003f25270 */
[----:B------:R-:W-:-:S05]  /*2230*/  SEL R4, R13, R4, !P1 ;  /* 0x000000040d047207 */ /* 0x000fca0004800000 */
[----:B------:R-:W-:Y:S02]  /*2240*/  IMAD.IADD R5, R3, 0x1, -R4 ;  /* 0x0000000103057824 */ /* 0x000fe400078e0a04 */
[----:B------:R-:W-:Y:S02]  /*2250*/  IMAD.IADD R3, R4, 0x1, -R3 ;  /* 0x0000000104037824 */ /* 0x000fe400078e0a03 */
[----:B------:R-:W-:Y:S02]  /*2260*/  IMAD R13, R5, R16, R13 ;  /* 0x00000010050d7224 */ /* 0x000fe400078e020d */
[----:B------:R-:W-:-:S07]  /*2270*/  IMAD R11, R3, R2, R11 ;  /* 0x00000002030b7224 */ /* 0x000fce00078e020b */
.L_x_34:
[----:B------:R-:W-:Y:S01]  /*2280*/  VIADD R14, R14, 0x1 ;  /* 0x000000010e0e7836 */ /* 0x000fe20000000000 */
[----:B------:R-:W-:Y:S01]  /*2290*/  PLOP3.LUT P1, PT, PT, PT, PT, 0x80, 0x8 ;  /* 0x000000000008781c */ /* 0x000fe20003f2f070 */
[----:B------:R-:W-:Y:S02]  /*22a0*/  IMAD.IADD R167, R13, 0x1, R166 ;  /* 0x000000010da77824 */ /* 0x000fe400078e02a6 */
[----:B------:R-:W-:Y:S01]  /*22b0*/  IMAD.IADD R165, R11, 0x1, R164 ;  /* 0x000000010ba57824 */ /* 0x000fe200078e02a4 */
[----:B------:R-:W-:-:S04]  /*22c0*/  ISETP.NE.AND P0, PT, R14, 0x2, PT ;  /* 0x000000020e00780c */ /* 0x000fc80003f05270 */
[----:B------:R-:W-:Y:S02]  /*22d0*/  SEL R3, RZ, 0x1, P0 ;  /* 0x00000001ff037807 */ /* 0x000fe40000000000 */
[----:B------:R-:W-:Y:S02]  /*22e0*/  SEL R14, R14, RZ, P0 ;  /* 0x000000ff0e0e7207 */ /* 0x000fe40000000000 */
[----:B------:R-:W-:Y:S01]  /*22f0*/  LOP3.LUT R12, R12, R3, RZ, 0x3c, !PT ;  /* 0x000000030c0c7212 */ /* 0x000fe200078e3cff */
[----:B------:R-:W-:Y:S06]  /*2300*/  @P2 BRA `(.L_x_35) ;  /* 0xfffffff000982947 */ /* 0x000fec000383ffff */
[----:B------:R-:W-:Y:S01]  /*2310*/  UIADD3 UR4, UPT, UPT, UR4, 0x40, URZ ;  /* 0x0000004004047890 */ /* 0x000fe2000fffe0ff */
[----:B------:R-:W-:-:S03]  /*2320*/  SHF.L.U32 R3, R15, 0x1f, RZ ;  /* 0x0000001f0f037819 */ /* 0x000fc600000006ff */
[----:B------:R-:W-:-:S09]  /*2330*/  ULEA UR5, UR6, UR4, 0x3 ;  /* 0x0000000406057291 */ /* 0x000fd2000f8e18ff */
[----:B------:R-:W1:Y:S02]  /*2340*/  SYNCS.PHASECHK.TRANS64.TRYWAIT P0, [UR5], R3 ;  /* 0x00000003ff0075a7 */ /* 0x000e640008001105 */
[----:B-1----:R-:W-:Y:S05]  /*2350*/  @!P0 BRA `(.L_x_36) ;  /* 0x0000004800d08947 */ /* 0x002fea0003800000 */
.L_x_104:
[----:B------:R-:W-:-:S04]  /*2360*/  UIADD3 UR6, UPT, UPT, UR6, 0x1, URZ ;  /* 0x0000000106067890 */ /* 0x000fc8000fffe0ff */
[----:B------:R-:W-:-:S04]  /*2370*/  UISETP.NE.AND UP0, UPT, UR6, 0x8, UPT ;  /* 0x000000080600788c */ /* 0x000fc8000bf05270 */
[----:B------:R-:W-:Y:S02]  /*2380*/  USEL UR7, URZ, 0x1, UP0 ;  /* 0x00000001ff077887 */ /* 0x000fe40008000000 */
[----:B------:R-:W-:-:S04]  /*2390*/  USEL UR6, UR6, URZ, UP0 ;  /* 0x000000ff06067287 */ /* 0x000fc80008000000 */
[----:B------:R-:W-:Y:S01]  /*23a0*/  ULEA UR5, UR6, UR4, 0x3 ;  /* 0x0000000406057291 */ /* 0x000fe2000f8e18ff */
[----:B------:R-:W-:-:S04]  /*23b0*/  LOP3.LUT R2, R15, UR7, RZ, 0x3c, !PT ;  /* 0x000000070f027c12 */ /* 0x000fc8000f8e3cff */
[----:B-1----:R-:W-:-:S04]  /*23c0*/  SHF.L.U32 R3, R2, 0x1f, RZ ;  /* 0x0000001f02037819 */ /* 0x002fc800000006ff */
[----:B------:R-:W1:Y:S02]  /*23d0*/  SYNCS.PHASECHK.TRANS64.TRYWAIT P0, [UR5], R3 ;  /* 0x00000003ff0075a7 */ /* 0x000e640008001105 */
[----:B-1----:R-:W-:Y:S05]  /*23e0*/  @!P0 BRA `(.L_x_37) ;  /* 0x0000004800c48947 */ /* 0x002fea0003800000 */
.L_x_106:
        /* <DEDUP_REMOVED lines=9> */
.L_x_108:
        /* <DEDUP_REMOVED lines=9> */
.L_x_110:
        /* <DEDUP_REMOVED lines=9> */
.L_x_112:
        /* <DEDUP_REMOVED lines=9> */
.L_x_114:
        /* <DEDUP_REMOVED lines=9> */
.L_x_116:
[----:B------:R-:W-:-:S04]  /*26c0*/  UIADD3 UR6, UPT, UPT, UR6, 0x1, URZ ;  /* 0x0000000106067890 */ /* 0x000fc8000fffe0ff */
[----:B------:R-:W-:-:S04]  /*26d0*/  UISETP.NE.AND UP0, UPT, UR6, 0x8, UPT ;  /* 0x000000080600788c */ /* 0x000fc8000bf05270 */
[----:B------:R-:W-:Y:S02]  /*26e0*/  USEL UR5, URZ, 0x1, UP0 ;  /* 0x00000001ff057887 */ /* 0x000fe40008000000 */
[----:B------:R-:W-:-:S04]  /*26f0*/  USEL UR6, UR6, URZ, UP0 ;  /* 0x000000ff06067287 */ /* 0x000fc80008000000 */
[----:B------:R-:W-:Y:S01]  /*2700*/  ULEA UR6, UR6, UR4, 0x3 ;  /* 0x0000000406067291 */ /* 0x000fe2000f8e18ff */
[----:B-1----:R-:W-:-:S04]  /*2710*/  LOP3.LUT R3, R2, UR5, RZ, 0x3c, !PT ;  /* 0x0000000502037c12 */ /* 0x002fc8000f8e3cff */
[----:B------:R-:W-:Y:S01]  /*2720*/  SHF.L.U32 R3, R3, 0x1f, RZ ;  /* 0x0000001f03037819 */ /* 0x000fe200000006ff */
[----:B----4-:R-:W-:-:S07]  /*2730*/  IMAD.U32 R0, RZ, RZ, UR6 ;  /* 0x00000006ff007e24 */ /* 0x010fce000f8e00ff */
.L_x_43:
[----:B-1----:R1:W2:Y:S02]  /*2740*/  SYNCS.PHASECHK.TRANS64.TRYWAIT P0, [R0+URZ], R3 ;  /* 0x00000003000075a7 */ /* 0x0022a400080011ff */
[----:B--2---:R-:W-:Y:S05]  /*2750*/  @!P0 NANOSLEEP.SYNCS 0x989680 ;  /* 0x009896800000895d */ /* 0x004fea0003900000 */
[----:B------:R-:W2:Y:S02]  /*2760*/  @!P0 SYNCS.PHASECHK.TRANS64 P0, [R0+URZ], R3 ;  /* 0x00000003000085a7 */ /* 0x000ea400080010ff */
[----:B--2---:R-:W-:Y:S05]  /*2770*/  @P0 EXIT ;  /* 0x000000000000094d */ /* 0x004fea0003800000 */
[----:B------:R-:W-:Y:S05]  /*2780*/  BRA `(.L_x_43) ;  /* 0xfffffffc00ec7947 */ /* 0x000fea000383ffff */
.L_x_17:
[----:B------:R-:W-:-:S04]  /*2790*/  UISETP.NE.AND UP1, UPT, UR37, URZ, UPT ;  /* 0x000000ff2500728c */ /* 0x000fc8000bf25270 */
[----:B------:R-:W-:-:S09]  /*27a0*/  UISETP.NE.OR UP1, UPT, UR8, 0x1, UP1 ;  /* 0x000000010800788c */ /* 0x000fd20008f25670 */
[----:B------:R-:W-:Y:S05]  /*27b0*/  BRA.U UP1, `(.L_x_44) ;  /* 0x0000000501487547 */ /* 0x000fea000b800000 */
[----:B------:R-:W-:Y:S01]  /*27c0*/  ISETP.NE.AND P2, PT, R2, RZ, PT ;  /* 0x000000ff0200720c */ /* 0x000fe20003f45270 */
[----:B------:R-:W-:Y:S01]  /*27d0*/  IMAD.MOV.U32 R12, RZ, RZ, 0x1 ;  /* 0x00000001ff0c7424 */ /* 0x000fe200078e00ff */
[----:B------:R-:W-:Y:S02]  /*27e0*/  CS2R R10, SRZ ;  /* 0x00000000000a7805 */ /* 0x000fe4000001ff00 */
[----:B------:R-:W-:Y:S01]  /*27f0*/  CS2R R8, SRZ ;  /* 0x0000000000087805 */ /* 0x000fe2000001ff00 */
[----:B------:R-:W-:Y:S01]  /*2800*/  UMOV UR4, 0x400 ;  /* 0x0000040000047882 */ /* 0x000fe20000000000 */
[----:B------:R-:W-:Y:S01]  /*2810*/  UMOV UR6, URZ ;  /* 0x000000ff00067c82 */ /* 0x000fe20008000000 */
[----:B------:R-:W-:-:S12]  /*2820*/  ULEA UR37, UR37, UR4, 0x18 ;  /* 0x0000000425257291 */ /* 0x000fd8000f8ec0ff */
.L_x_48:
[----:B------:R-:W-:Y:S02]  /*2830*/  LEA R0, R8, UR37, 0x3 ;  /* 0x0000002508007c11 */ /* 0x000fe4000f8e18ff */
[----:B------:R-:W-:-:S03]  /*2840*/  SHF.L.U32 R5, R9, 0x1f, RZ ;  /* 0x0000001f09057819 */ /* 0x000fc600000006ff */
[----:B------:R-:W-:Y:S01]  /*2850*/  VIADD R4, R0, 0x110 ;  /* 0x0000011000047836 */ /* 0x000fe20000000000 */
[----:B------:R-:W1:Y:S02]  /*2860*/  SYNCS.PHASECHK.TRANS64.TRYWAIT P0, [R0+URZ+0x100], R5 ;  /* 0x00010005000075a7 */ /* 0x000e6400080011ff */
[----:B-1----:R-:W-:Y:S05]  /*2870*/  @!P0 BRA `(.L_x_45) ;  /* 0x0000004800308947 */ /* 0x002fea0003800000 */
.L_x_117:
[----:B------:R-:W-:Y:S01]  /*2880*/  ULEA UR5, UR6, UR37, 0x3 ;  /* 0x0000002506057291 */ /* 0x000fe2000f8e18ff */
[----:B------:R-:W-:Y:S02]  /*2890*/  PRMT R4, RZ, 0x654, R4 ;  /* 0x00000654ff047816 */ /* 0x000fe40000000004 */
[----:B-1----:R-:W-:Y:S01]  /*28a0*/  SHF.L.U32 R5, R12, 0x1f, RZ ;  /* 0x0000001f0c057819 */ /* 0x002fe200000006ff */
[----:B------:R-:W-:Y:S01]  /*28b0*/  UIADD3 UR4, UPT, UPT, UR5, 0xa0, URZ ;  /* 0x000000a005047890 */ /* 0x000fe2000fffe0ff */
[----:B------:R1:W-:Y:S05]  /*28c0*/  SYNCS.ARRIVE.TRANS64.RED.A1T0 RZ, [R4+URZ], RZ ;  /* 0x000000ff04ff79a7 */ /* 0x0003ea00081004ff */
[----:B------:R-:W-:Y:S01]  /*28d0*/  IMAD.U32 R7, RZ, RZ, UR4 ;  /* 0x00000004ff077e24 */ /* 0x000fe2000f8e00ff */
[----:B------:R-:W2:Y:S04]  /*28e0*/  SYNCS.PHASECHK.TRANS64.TRYWAIT P0, [UR5+0xb0], R5 ;  /* 0x0000b005ff0075a7 */ /* 0x000ea80008001105 */
[----:B------:R-:W-:Y:S01]  /*28f0*/  PRMT R6, R2, 0x654, R7 ;  /* 0x0000065402067816 */ /* 0x000fe20000000007 */
[----:B-1----:R-:W-:Y:S01]  /*2900*/  @!P2 IMAD.MOV.U32 R4, RZ, RZ, 0x10 ;  /* 0x00000010ff04a424 */ /* 0x002fe200078e00ff */
[----:B--2---:R-:W-:Y:S06]  /*2910*/  @!P0 BRA `(.L_x_46) ;  /* 0x00000048001c8947 */ /* 0x004fec0003800000 */
.L_x_119:
[----:B------:R-:W-:Y:S01]  /*2920*/  ULEA UR4, UR6, UR37, 0x4 ;  /* 0x0000002506047291 */ /* 0x000fe2000f8e20ff */
[----:B------:R-:W-:Y:S01]  /*2930*/  SEL R3, R6, R3, !P2 ;  /* 0x0000000306037207 */ /* 0x000fe20005000000 */
[----:B------:R-:W-:Y:S01]  /*2940*/  UIADD3 UR5, UPT, UPT, UR5, 0xa0, URZ ;  /* 0x000000a005057890 */ /* 0x000fe2000fffe0ff */
[----:B-1----:R-:W-:Y:S01]  /*2950*/  LEA R0, R11, UR37, 0x3 ;  /* 0x000000250b007c11 */ /* 0x002fe2000f8e18ff */
[----:B------:R-:W-:Y:S01]  /*2960*/  UIADD3 UR4, UPT, UPT, UR4, 0x130, URZ ;  /* 0x0000013004047890 */ /* 0x000fe2000fffe0ff */
[----:B------:R-:W-:Y:S01]  /*2970*/  SHF.L.U32 R5, R10, 0x1f, RZ ;  /* 0x0000001f0a057819 */ /* 0x000fe200000006ff */
[----:B------:R1:W-:Y:S01]  /*2980*/  @!P2 SYNCS.ARRIVE.TRANS64.RED RZ, [R3+URZ], R4 ;  /* 0x0000000403ffa9a7 */ /* 0x0003e200080004ff */
[----:B------:R-:W-:Y:S01]  /*2990*/  UIADD3 UR6, UPT, UPT, UR6, 0x1, URZ ;  /* 0x0000000106067890 */ /* 0x000fe2000fffe0ff */
[----:B------:R-:W-:-:S03]  /*29a0*/  VIADD R8, R8, 0x1 ;  /* 0x0000000108087836 */ /* 0x000fc60000000000 */
[----:B------:R-:W-:Y:S02]  /*29b0*/  UISETP.NE.AND UP0, UPT, UR6, 0x2, UPT ;  /* 0x000000020600788c */ /* 0x000fe4000bf05270 */
[----:B------:R-:W-:Y:S06]  /*29c0*/  UGETNEXTWORKID.BROADCAST [UR4], [UR5] ;  /* 0x00000000040073ca */ /* 0x000fec0008000100 */
[----:B------:R-:W-:Y:S01]  /*29d0*/  USEL UR4, URZ, 0x1, UP0 ;  /* 0x00000001ff047887 */ /* 0x000fe20008000000 */
[----:B------:R-:W-:Y:S01]  /*29e0*/  ISETP.NE.AND P0, PT, R8, 0x2, PT ;  /* 0x000000020800780c */ /* 0x000fe20003f05270 */
[----:B------:R-:W-:Y:S01]  /*29f0*/  USEL UR6, UR6, URZ, UP0 ;  /* 0x000000ff06067287 */ /* 0x000fe20008000000 */
[----:B------:R-:W2:Y:S03]  /*2a00*/  SYNCS.PHASECHK.TRANS64.TRYWAIT P1, [R0+URZ+0xa0], R5 ;  /* 0x0000a005000075a7 */ /* 0x000ea600080211ff */
[----:B------:R-:W-:Y:S01]  /*2a10*/  LOP3.LUT R12, R12, UR4, RZ, 0x3c, !PT ;  /* 0x000000040c0c7c12 */ /* 0x000fe2000f8e3cff */
[----:B-12---:R-:W-:Y:S07]  /*2a20*/  @!P1 BRA `(.L_x_47) ;  /* 0x0000004400f09947 */ /* 0x006fee0003800000 */
.L_x_120:
[C---:B------:R-:W-:Y:S01]  /*2a30*/  LEA R4, R11.reuse, UR37, 0x4 ;  /* 0x000000250b047c11 */ /* 0x040fe2000f8e20ff */
[----:B-1----:R-:W-:Y:S01]  /*2a40*/  VIADD R0, R0, 0xb0 ;  /* 0x000000b000007836 */ /* 0x002fe20000000000 */
[----:B------:R-:W-:Y:S01]  /*2a50*/  SEL R8, R8, RZ, P0 ;  /* 0x000000ff08087207 */ /* 0x000fe20000000000 */
[----:B------:R-:W-:-:S03]  /*2a60*/  VIADD R11, R11, 0x1 ;  /* 0x000000010b0b7836 */ /* 0x000fc60000000000 */
[----:B------:R-:W1:Y:S01]  /*2a70*/  LDS.128 R4, [R4+0x130] ;  /* 0x0001300004047984 */ /* 0x000e620000000c00 */
[----:B------:R-:W-:Y:S02]  /*2a80*/  PRMT R0, RZ, 0x654, R0 ;  /* 0x00000654ff007816 */ /* 0x000fe40000000000 */
[C---:B------:R-:W-:Y:S01]  /*2a90*/  ISETP.NE.AND P1, PT, R11.reuse, 0x2, PT ;  /* 0x000000020b00780c */ /* 0x040fe20003f25270 */
[----:B------:R-:W-:Y:S01]  /*2aa0*/  @!PT LDS RZ, [RZ] ;  /* 0x00000000fffff984 */ /* 0x000fe20000000800 */
[----:B------:R-:W-:Y:S01]  /*2ab0*/  @!PT LDS RZ, [RZ] ;  /* 0x00000000fffff984 */ /* 0x000fe20000000800 */
[----:B------:R-:W-:Y:S01]  /*2ac0*/  @!PT LDS RZ, [RZ] ;  /* 0x00000000fffff984 */ /* 0x000fe20000000800 */
[----:B------:R-:W-:Y:S01]  /*2ad0*/  @!PT LDS RZ, [RZ] ;  /* 0x00000000fffff984 */ /* 0x000fe20000000800 */
[----:B------:R2:W-:Y:S06]  /*2ae0*/  MEMBAR.ALL.CTA ;  /* 0x0000000000007992 */ /* 0x0005ec0000008000 */
[----:B--2---:R-:W2:Y:S01]  /*2af0*/  FENCE.VIEW.ASYNC.S ;  /* 0x00000000000073c6 */ /* 0x004ea20000000000 */
[----:B------:R-:W-:Y:S01]  /*2b00*/  SEL R11, R11, RZ, P1 ;  /* 0x000000ff0b0b7207 */ /* 0x000fe20000800000 */
[----:B--2---:R2:W-:Y:S01]  /*2b10*/  SYNCS.ARRIVE.TRANS64.RED.A1T0 RZ, [R0+URZ], RZ ;  /* 0x000000ff00ff79a7 */ /* 0x0045e200081004ff */
[----:B-1----:R-:W-:-:S02]  /*2b20*/  LOP3.LUT P3, RZ, R6, 0x1, RZ, 0xc0, !PT ;  /* 0x0000000106ff7812 */ /* 0x002fc4000786c0ff */
[----:B------:R-:W-:-:S04]  /*2b30*/  SEL R5, RZ, 0x1, P1 ;  /* 0x00000001ff057807 */ /* 0x000fc80000800000 */
[----:B------:R-:W-:Y:S02]  /*2b40*/  LOP3.LUT R10, R10, R5, RZ, 0x3c, !PT ;  /* 0x000000050a0a7212 */ /* 0x000fe400078e3cff */
[----:B--2---:R-:W-:-:S04]  /*2b50*/  SEL R0, RZ, 0x1, P0 ;  /* 0x00000001ff007807 */ /* 0x004fc80000000000 */
[----:B------:R-:W-:Y:S01]  /*2b60*/  LOP3.LUT R9, R9, R0, RZ, 0x3c, !PT ;  /* 0x0000000009097212 */ /* 0x000fe200078e3cff */
[----:B------:R-:W-:Y:S06]  /*2b70*/  @P3 BRA `(.L_x_48) ;  /* 0xfffffffc002c3947 */ /* 0x000fec000383ffff */
[----:B------:R-:W-:Y:S01]  /*2b80*/  ULEA UR5, UR6, UR37, 0x3 ;  /* 0x0000002506057291 */ /* 0x000fe2000f8e18ff */
[----:B------:R-:W-:-:S08]  /*2b90*/  SHF.L.U32 R3, R12, 0x1f, RZ ;  /* 0x0000001f0c037819 */ /* 0x000fd000000006ff */
[----:B------:R-:W1:Y:S02]  /*2ba0*/  SYNCS.PHASECHK.TRANS64 P0, [UR5+0xb0], R3 ;  /* 0x0000b003ff0075a7 */ /* 0x000e640008001005 */
[----:B-1----:R-:W-:Y:S05]  /*2bb0*/  @P0 BRA `(.L_x_49) ;  /* 0x0000000000080947 */ /* 0x002fea0003800000 */
[----:B------:R-:W1:Y:S02]  /*2bc0*/  SYNCS.PHASECHK.TRANS64.TRYWAIT P0, [UR5+0xb0], R3 ;  /* 0x0000b003ff0075a7 */ /* 0x000e640008001105 */
[----:B-1----:R-:W-:Y:S05]  /*2bd0*/  @!P0 BRA `(.L_x_50) ;  /* 0x0000004400988947 */ /* 0x002fea0003800000 */
.L_x_49:
[----:B------:R-:W-:-:S04]  /*2be0*/  UIADD3 UR4, UPT, UPT, UR6, 0x1, URZ ;  /* 0x0000000106047890 */ /* 0x000fc8000fffe0ff */
[----:B------:R-:W-:-:S04]  /*2bf0*/  UISETP.NE.AND UP0, UPT, UR4, 0x2, UPT ;  /* 0x000000020400788c */ /* 0x000fc8000bf05270 */
[----:B------:R-:W-:Y:S02]  /*2c00*/  USEL UR7, URZ, 0x1, UP0 ;  /* 0x00000001ff077887 */ /* 0x000fe40008000000 */
[----:B------:R-:W-:-:S04]  /*2c10*/  USEL UR4, UR4, URZ, UP0 ;  /* 0x000000ff04047287 */ /* 0x000fc80008000000 */
[----:B------:R-:W-:Y:S01]  /*2c20*/  ULEA UR4, UR4, UR37, 0x3 ;  /* 0x0000002504047291 */ /* 0x000fe2000f8e18ff */
[----:B-1----:R-:W-:-:S04]  /*2c30*/  LOP3.LUT R3, R12, UR7, RZ, 0x3c, !PT ;  /* 0x000000070c037c12 */ /* 0x002fc8000f8e3cff */
[----:B------:R-:W-:-:S04]  /*2c40*/  SHF.L.U32 R0, R3, 0x1f, RZ ;  /* 0x0000001f03007819 */ /* 0x000fc800000006ff */
[----:B------:R-:W1:Y:S02]  /*2c50*/  SYNCS.PHASECHK.TRANS64 P0, [UR4+0xb0], R0 ;  /* 0x0000b000ff0075a7 */ /* 0x000e640008001004 */
[----:B-1----:R-:W-:Y:S05]  /*2c60*/  @P0 EXIT ;  /* 0x000000000000094d */ /* 0x002fea0003800000 */
[----:B------:R-:W-:Y:S02]  /*2c70*/  SHF.L.U32 R3, R3, 0x1f, RZ ;  /* 0x0000001f03037819 */ /* 0x000fe400000006ff */
[----:B------:R-:W-:-:S07]  /*2c80*/  MOV R0, UR4 ;  /* 0x0000000400007c02 */ /* 0x000fce0008000f00 */
.L_x_51:
[----:B-1----:R1:W2:Y:S02]  /*2c90*/  SYNCS.PHASECHK.TRANS64.TRYWAIT P0, [R0+URZ+0xb0], R3 ;  /* 0x0000b003000075a7 */ /* 0x0022a400080011ff */
[----:B--2---:R-:W-:Y:S05]  /*2ca0*/  @!P0 NANOSLEEP.SYNCS 0x989680 ;  /* 0x009896800000895d */ /* 0x004fea0003900000 */
[----:B------:R-:W2:Y:S02]  /*2cb0*/  @!P0 SYNCS.PHASECHK.TRANS64 P0, [R0+URZ+0xb0], R3 ;  /* 0x0000b003000085a7 */ /* 0x000ea400080010ff */
[----:B--2---:R-:W-:Y:S05]  /*2cc0*/  @P0 EXIT ;  /* 0x000000000000094d */ /* 0x004fea0003800000 */
[----:B------:R-:W-:Y:S05]  /*2cd0*/  BRA `(.L_x_51) ;  /* 0xfffffffc00ec7947 */ /* 0x000fea000383ffff */
.L_x_44:
[----:B------:R-:W-:-:S09]  /*2ce0*/  UISETP.NE.AND UP1, UPT, UR8, URZ, UPT ;  /* 0x000000ff0800728c */ /* 0x000fd2000bf25270 */
[----:B------:R-:W-:Y:S05]  /*2cf0*/  BRA.U UP1, `(.L_x_52) ;  /* 0x0000000d01b47547 */ /* 0x000fea000b800000 */
[----:B------:R-:W-:Y:S01]  /*2d00*/  UMOV UR4, 0x40 ;  /* 0x0000004000047882 */ /* 0x000fe20000000000 */
[----:B------:R-:W-:Y:S01]  /*2d10*/  NOP ;  /* 0x0000000000007918 */ /* 0x000fe20000000000 */
[----:B------:R-:W-:Y:S01]  /*2d20*/  ULEA UR4, UR37, UR4, 0x18 ;  /* 0x0000000425047291 */ /* 0x000fe2000f8ec0ff */
[----:B------:R-:W-:Y:S02]  /*2d30*/  UMOV UR5, 0x400 ;  /* 0x0000040000057882 */ /* 0x000fe40000000000 */
[----:B------:R-:W-:-:S06]  /*2d40*/  ULEA UR37, UR37, UR5, 0x18 ;  /* 0x0000000525257291 */ /* 0x000fcc000f8ec0ff */
[----:B------:R-:W1:Y:S02]  /*2d50*/  LDS.U8 R0, [UR4+0x1c] ;  /* 0x00001c04ff007984 */ /* 0x000e640008000000 */
[----:B-1----:R-:W-:-:S13]  /*2d60*/  ISETP.NE.AND P0, PT, R0, RZ, PT ;  /* 0x000000ff0000720c */ /* 0x002fda0003f05270 */
[----:B------:R-:W-:Y:S05]  /*2d70*/  @P0 BRA `(.L_x_53) ;  /* 0x0000000000580947 */ /* 0x000fea0003800000 */
[----:B------:R-:W-:-:S13]  /*2d80*/  ELECT P0, URZ, PT ;  /* 0x0000000000ff782f */ /* 0x000fda0003800000 */
[----:B------:R-:W-:Y:S05]  /*2d90*/  @!P0 BRA `(.L_x_54) ;  /* 0x0000000000608947 */ /* 0x000fea0003800000 */
[----:B------:R-:W-:Y:S01]  /*2da0*/  UMOV UR5, 0x10 ;  /* 0x0000001000057882 */ /* 0x000fe20000000000 */
[----:B------:R-:W-:Y:S01]  /*2db0*/  HFMA2 R0, -RZ, RZ, 0, 5.9604644775390625e-08 ;  /* 0x00000001ff007431 */ /* 0x000fe200000001ff */
[----:B------:R-:W-:-:S03]  /*2dc0*/  MOV R2, 0xffff ;  /* 0x0000ffff00027802 */ /* 0x000fc60000000f00 */
[----:B------:R-:W-:Y:S04]  /*2dd0*/  DEPBAR.LE SB1, 0x36 ;  /* 0x00009d800000791a */ /* 0x000fe80000000000 */
[----:B------:R-:W1:Y:S02]  /*2de0*/  UTCATOMSWS.FIND_AND_SET.ALIGN UP0, UR5, UR5 ;  /* 0x00000005000575e3 */ /* 0x000e640008000800 */
[----:B-1----:R-:W-:Y:S01]  /*2df0*/  MOV R3, UR5 ;  /* 0x0000000500037c02 */ /* 0x002fe20008000f00 */
[----:B------:R-:W-:Y:S06]  /*2e00*/  BRA.U UP0, `(.L_x_55) ;  /* 0x0000000100187547 */ /* 0x000fec000b800000 */
.L_x_56:
[----:B------:R-:W-:Y:S05]  /*2e10*/  NANOSLEEP 0x64 ;  /* 0x000000640000795d */ /* 0x000fea0003800000 */
[----:B------:R-:W-:-:S05]  /*2e20*/  UMOV UR5, 0x10 ;  /* 0x0000001000057882 */ /* 0x000fca0000000000 */
[----:B------:R-:W-:Y:S04]  /*2e30*/  DEPBAR.LE SB1, 0x36 ;  /* 0x00009d800000791a */ /* 0x000fe80000000000 */
[----:B------:R-:W1:Y:S02]  /*2e40*/  UTCATOMSWS.FIND_AND_SET.ALIGN UP0, UR5, UR5 ;  /* 0x00000005000575e3 */ /* 0x000e640008000800 */
[----:B-1----:R-:W-:Y:S01]  /*2e50*/  MOV R3, UR5 ;  /* 0x0000000500037c02 */ /* 0x002fe20008000f00 */
[----:B------:R-:W-:Y:S05]  /*2e60*/  BRA.U !UP0, `(.L_x_56) ;  /* 0xfffffffd08e87547 */ /* 0x000fea000b83ffff */
.L_x_55:
[-C--:B------:R-:W-:Y:S02]  /*2e70*/  SHF.L.U32 R2, R2, R3.reuse, RZ ;  /* 0x0000000302027219 */ /* 0x080fe400000006ff */
[----:B------:R-:W-:Y:S01]  /*2e80*/  SHF.L.U32 R0, R0, R3, RZ ;  /* 0x0000000300007219 */ /* 0x000fe200000006ff */
[----:B------:R-:W-:Y:S02]  /*2e90*/  IMAD.SHL.U32 R3, R3, 0x20, RZ ;  /* 0x0000002003037824 */ /* 0x000fe400078e00ff */
[----:B------:R1:W-:Y:S04]  /*2ea0*/  ATOMS.OR RZ, [UR4+0x14], R2 ;  /* 0x00001402ffff798c */ /* 0x0003e8000b000004 */
[----:B------:R1:W-:Y:S04]  /*2eb0*/  ATOMS.OR RZ, [UR4+0x18], R0 ;  /* 0x00001800ffff798c */ /* 0x0003e8000b000004 */
[----:B------:R1:W-:Y:S01]  /*2ec0*/  STS [UR37+0x150], R3 ;  /* 0x00015003ff007988 */ /* 0x0003e20008000825 */
[----:B------:R-:W-:Y:S05]  /*2ed0*/  BRA `(.L_x_54) ;  /* 0x0000000000107947 */ /* 0x000fea0003800000 */
.L_x_53:
[----:B------:R-:W-:Y:S02]  /*2ee0*/  MOV R0, 0xffffffff ;  /* 0xffffffff00007802 */ /* 0x000fe40000000f00 */
[----:B------:R-:W-:-:S03]  /*2ef0*/  MOV R2, 0x2f20 ;  /* 0x00002f2000027802 */ /* 0x000fc60000000f00 */
[----:B------:R1:W-:Y:S04]  /*2f00*/  STS [UR37+0x150], R0 ;  /* 0x00015000ff007988 */ /* 0x0003e80008000825 */
[----:B-1-3-5:R-:W-:Y:S05]  /*2f10*/  CALL.REL.NOINC `($__internal_1_$__cuda_sm10x_tcgen05_guardrail_trap_phase_invalid_during_alloc) ;  /* 0x0000004800147944 */ /* 0x02afea0003c00000 */
.L_x_54:
[----:B------:R-:W-:Y:S05]  /*2f20*/  WARPSYNC.ALL ;  /* 0x0000000000007948 */ /* 0x000fea0003800000 */
[----:B------:R-:W2:Y:S01]  /*2f30*/  S2UR UR5, SR_CgaCtaId ;  /* 0x00000000000579c3 */ /* 0x000ea20000008800 */
[----:B------:R-:W-:Y:S01]  /*2f40*/  UMOV UR4, 0x400 ;  /* 0x0000040000047882 */ /* 0x000fe20000000000 */
[----:B------:R-:W-:-:S06]  /*2f50*/  NOP ;  /* 0x0000000000007918 */ /* 0x000fcc0000000000 */
[----:B------:R-:W-:Y:S06]  /*2f60*/  BAR.ARV 0x6, 0xa0 ;  /* 0x0182800000007b1d */ /* 0x000fec0000002000 */
[----:B------:R-:W4:Y:S01]  /*2f70*/  LDCU UR7, c[0x0][0x38c] ;  /* 0x00007180ff0777ac */ /* 0x000f220008000800 */
[----:B------:R-:W-:Y:S01]  /*2f80*/  IMAD.MOV.U32 R11, RZ, RZ, 0x1 ;  /* 0x00000001ff0b7424 */ /* 0x000fe200078e00ff */
[----:B------:R-:W-:Y:S01]  /*2f90*/  CS2R R8, SRZ ;  /* 0x0000000000087805 */ /* 0x000fe2000001ff00 */
[----:B------:R-:W-:Y:S01]  /*2fa0*/  IMAD.MOV.U32 R10, RZ, RZ, RZ ;  /* 0x000000ffff0a7224 */ /* 0x000fe200078e00ff */
[----:B------:R-:W3:Y:S01]  /*2fb0*/  LDCU UR6, c[0x0][0x38c] ;  /* 0x00007180ff0677ac */ /* 0x000ee20008000800 */
[----:B------:R-:W-:Y:S01]  /*2fc0*/  UMOV UR15, URZ ;  /* 0x000000ff000f7c82 */ /* 0x000fe20008000000 */
[----:B------:R-:W-:Y:S01]  /*2fd0*/  UMOV UR14, URZ ;  /* 0x000000ff000e7c82 */ /* 0x000fe20008000000 */
[----:B--2---:R-:W-:Y:S01]  /*2fe0*/  ULEA UR5, UR5, UR4, 0x18 ;  /* 0x0000000405057291 */ /* 0x004fe2000f8ec0ff */
[----:B------:R-:W-:Y:S01]  /*2ff0*/  UMOV UR24, 0x0 ;  /* 0x0000000000187882 */ /* 0x000fe20000000000 */
[----:B------:R-:W-:-:S02]  /*3000*/  UMOV UR25, 0x81004a0 ;  /* 0x081004a000197882 */ /* 0x000fc40000000000 */
[----:B------:R-:W-:Y:S02]  /*3010*/  UIADD3 UR10, UPT, UPT, UR5, 0x4400, URZ ;  /* 0x00004400050a7890 */ /* 0x000fe4000fffe0ff */
[----:B------:R-:W-:Y:S02]  /*3020*/  UIADD3 UR11, UPT, UPT, UR5, 0x24400, URZ ;  /* 0x00024400050b7890 */ /* 0x000fe4000fffe0ff */
[----:B----4-:R-:W-:Y:S01]  /*3030*/  UIADD3 UR7, UPT, UPT, UR7, 0x7f, URZ ;  /* 0x0000007f07077890 */ /* 0x010fe2000fffe0ff */
[----:B-1----:R-:W1:Y:S01]  /*3040*/  LDS R0, [UR5+0x150] ;  /* 0x00015005ff007984 */ /* 0x002e620008000800 */
[----:B------:R-:W-:Y:S02]  /*3050*/  USHF.R.U32.HI UR10, URZ, 0x4, UR10 ;  /* 0x00000004ff0a7899 */ /* 0x000fe4000801160a */
[----:B------:R-:W-:Y:S02]  /*3060*/  USHF.R.S32.HI UR4, URZ, 0x1f, UR7 ;  /* 0x0000001fff047899 */ /* 0x000fe40008011407 */
[----:B------:R-:W-:-:S02]  /*3070*/  USHF.R.U32.HI UR11, URZ, 0x4, UR11 ;  /* 0x00000004ff0b7899 */ /* 0x000fc4000801160b */
[----:B------:R-:W-:Y:S02]  /*3080*/  ULEA.HI UR4, UR4, UR7, URZ, 0x7 ;  /* 0x0000000704047291 */ /* 0x000fe4000f8f38ff */
[----:B------:R-:W-:Y:S02]  /*3090*/  ULOP3.LUT UR10, UR10, 0x3fff, URZ, 0xc0, !UPT ;  /* 0x00003fff0a0a7892 */ /* 0x000fe4000f8ec0ff */
[----:B------:R-:W-:Y:S02]  /*30a0*/  USHF.R.S32.HI UR4, URZ, 0x7, UR4 ;  /* 0x00000007ff047899 */ /* 0x000fe40008011404 */
[----:B------:R-:W-:Y:S02]  /*30b0*/  ULOP3.LUT UR11, UR11, 0x3fff, URZ, 0xc0, !UPT ;  /* 0x00003fff0b0b7892 */ /* 0x000fe4000f8ec0ff */
[----:B------:R-:W-:Y:S01]  /*30c0*/  UISETP.LT.AND UP0, UPT, UR4, 0x1, UPT ;  /* 0x000000010400788c */ /* 0x000fe2000bf01270 */
[----:B------:R-:W-:Y:S01]  /*30d0*/  UMOV UR22, 0x0 ;  /* 0x0000000000167882 */ /* 0x000fe20000000000 */
[----:B------:R-:W-:-:S02]  /*30e0*/  UMOV UR23, 0x81004a0 ;  /* 0x081004a000177882 */ /* 0x000fc40000000000 */
[----:B------:R-:W-:Y:S02]  /*30f0*/  USEL UR9, UR4, 0x1, !UP0 ;  /* 0x0000000104097887 */ /* 0x000fe4000c000000 */
[----:B------:R-:W-:Y:S02]  /*3100*/  ULOP3.LUT UR10, UR10, 0x10000, URZ, 0xfc, !UPT ;  /* 0x000100000a0a7892 */ /* 0x000fe4000f8efcff */
[----:B------:R-:W-:Y:S02]  /*3110*/  ULOP3.LUT UR11, UR11, 0x10000, URZ, 0xfc, !UPT ;  /* 0x000100000b0b7892 */ /* 0x000fe4000f8efcff */
[----:B------:R-:W-:Y:S02]  /*3120*/  UIADD3 UR9, UPT, UPT, -UR9, URZ, URZ ;  /* 0x000000ff09097290 */ /* 0x000fe4000fffe1ff */
[----:B---3--:R-:W-:Y:S01]  /*3130*/  UISETP.GE.AND UP3, UPT, UR6, 0x1, UPT ;  /* 0x000000010600788c */ /* 0x008fe2000bf66270 */
[----:B------:R-:W-:Y:S01]  /*3140*/  UMOV UR20, 0x0 ;  /* 0x0000000000147882 */ /* 0x000fe20000000000 */
[----:B------:R-:W-:Y:S01]  /*3150*/  UMOV UR21, 0x81004a0 ;  /* 0x081004a000157882 */ /* 0x000fe20000000000 */
[----:B------:R-:W-:Y:S01]  /*3160*/  UMOV UR18, 0x0 ;  /* 0x0000000000127882 */ /* 0x000fe20000000000 */
[----:B------:R-:W-:Y:S01]  /*3170*/  UMOV UR19, 0x81004a0 ;  /* 0x081004a000137882 */ /* 0x000fe20000000000 */
[----:B-1----:R-:W-:-:S15]  /*3180*/  R2UR UR16, R0 ;  /* 0x00000000001072ca */ /* 0x002fde00000e0000 */
.L_x_63:
[----:B------:R-:W-:Y:S02]  /*3190*/  LEA R0, R10, UR5, 0x3 ;  /* 0x000000050a007c11 */ /* 0x000fe4000f8e18ff */
[----:B------:R-:W-:Y:S02]  /*31a0*/  SHF.L.U32 R5, R9, 0x1f, RZ ;  /* 0x0000001f09057819 */ /* 0x000fe400000006ff */
[----:B------:R-:W-:Y:S01]  /*31b0*/  PLOP3.LUT P0, PT, PT, PT, UP3, 0x80, 0x8 ;  /* 0x000000000008781c */ /* 0x000fe20003f0f038 */
[----:B------:R-:W-:Y:S01]  /*31c0*/  VIADD R3, R0, 0xb0 ;  /* 0x000000b000037836 */ /* 0x000fe20000000000 */
[----:B-1----:R-:W1:Y:S02]  /*31d0*/  SYNCS.PHASECHK.TRANS64.TRYWAIT P1, [R0+URZ+0xa0], R5 ;  /* 0x0000a005000075a7 */ /* 0x002e6400080211ff */
[----:B-1-3--:R-:W-:Y:S09]  /*31e0*/  @!P1 BRA `(.L_x_57) ;  /* 0x00000040002c9947 */ /* 0x00aff20003800000 */
.L_x_122:
[----:B------:R-:W-:Y:S01]  /*31f0*/  LEA R4, R10, UR5, 0x4 ;  /* 0x000000050a047c11 */ /* 0x000fe2000f8e20ff */
[----:B------:R-:W-:Y:S01]  /*3200*/  @UP3 ULEA UR6, UR14, UR5, 0x3 ;  /* 0x000000050e063291 */ /* 0x000fe2000f8e18ff */
[----:B------:R-:W-:Y:S01]  /*3210*/  PLOP3.LUT P2, PT, PT, PT, PT, 0x80, 0x8 ;  /* 0x000000000008781c */ /* 0x000fe20003f4f070 */
[----:B------:R-:W-:Y:S01]  /*3220*/  ULEA UR7, UR15, UR5, 0x3 ;  /* 0x000000050f077291 */ /* 0x000fe2000f8e18ff */
[----:B------:R-:W-:Y:S01]  /*3230*/  PRMT R3, RZ, 0x654, R3 ;  /* 0x00000654ff037816 */ /* 0x000fe20000000003 */
[----:B------:R-:W-:Y:S01]  /*3240*/  ULEA UR8, UR15, UR16, 0x6 ;  /* 0x000000100f087291 */ /* 0x000fe2000f8e30ff */
[----:B-1----:R-:W1:Y:S01]  /*3250*/  LDS.128 R4, [R4+0x130] ;  /* 0x0001300004047984 */ /* 0x002e620000000c00 */
[----:B------:R-:W-:Y:S02]  /*3260*/  @P0 SHF.L.U32 R2, R8, 0x1f, RZ ;  /* 0x0000001f08020819 */ /* 0x000fe400000006ff */
[----:B------:R-:W-:Y:S01]  /*3270*/  SHF.L.U32 R0, R11, 0x1f, RZ ;  /* 0x0000001f0b007819 */ /* 0x000fe200000006ff */
[----:B------:R-:W-:Y:S01]  /*3280*/  @!PT LDS RZ, [RZ] ;  /* 0x00000000fffff984 */ /* 0x000fe20000000800 */
[----:B------:R-:W-:Y:S01]  /*3290*/  @!PT LDS RZ, [RZ] ;  /* 0x00000000fffff984 */ /* 0x000fe20000000800 */
[----:B------:R-:W-:Y:S01]  /*32a0*/  @!PT LDS RZ, [RZ] ;  /* 0x00000000fffff984 */ /* 0x000fe20000000800 */
[----:B------:R-:W-:Y:S01]  /*32b0*/  @!PT LDS RZ, [RZ] ;  /* 0x00000000fffff984 */ /* 0x000fe20000000800 */
[----:B------:R2:W-:Y:S06]  /*32c0*/  MEMBAR.ALL.CTA ;  /* 0x0000000000007992 */ /* 0x0005ec0000008000 */
[----:B--2---:R-:W2:Y:S02]  /*32d0*/  FENCE.VIEW.ASYNC.S ;  /* 0x00000000000073c6 */ /* 0x004ea40000000000 */
[----:B--2---:R2:W-:Y:S01]  /*32e0*/  SYNCS.ARRIVE.TRANS64.RED.A1T0 RZ, [R3+URZ], RZ ;  /* 0x000000ff03ff79a7 */ /* 0x0045e200081004ff */
[----:B------:R2:W3:Y:S01]  /*32f0*/  @P0 SYNCS.PHASECHK.TRANS64.TRYWAIT P2, [UR6], R2 ;  /* 0x00000002ff0005a7 */ /* 0x0004e20008041106 */
[----:B-1----:R-:W-:Y:S01]  /*3300*/  LOP3.LUT P1, RZ, R6, 0x1, RZ, 0xc0, !PT ;  /* 0x0000000106ff7812 */ /* 0x002fe2000782c0ff */
[----:B------:R-:W1:Y:S02]  /*3310*/  SYNCS.PHASECHK.TRANS64.TRYWAIT P0, [UR7+0xe0], R0 ;  /* 0x0000e000ff0075a7 */ /* 0x000e640008001107 */
[----:B-123--:R-:W-:Y:S10]  /*3320*/  @!P0 BRA `(.L_x_58) ;  /* 0x0000003c00f08947 */ /* 0x00eff40003800000 */
.L_x_124:
[----:B------:R-:W-:Y:S01]  /*3330*/  IADD3 R10, PT, PT, R10, 0x1, RZ ;  /* 0x000000010a0a7810 */ /* 0x000fe20007ffe0ff */
[----:B------:R-:W-:Y:S06]  /*3340*/  BRA.U !UP3, `(.L_x_59) ;  /* 0x000000010bc07547 */ /* 0x000fec000b800000 */
[----:B------:R-:W-:Y:S01]  /*3350*/  UPLOP3.LUT UP4, UPT, UPT, UPT, UPT, 0x40, 0x4 ;  /* 0x000000000004789c */ /* 0x000fe20003f8e870 */
[----:B------:R-:W-:Y:S01]  /*3360*/  UMOV UR13, UR9 ;  /* 0x00000009000d7c82 */ /* 0x000fe20008000000 */
[----:B------:R-:W-:Y:S01]  /*3370*/  UMOV UR12, UR4 ;  /* 0x00000004000c7c82 */ /* 0x000fe20008000000 */
[----:B------:R-:W-:-:S08]  /*3380*/  UMOV UR17, UR14 ;  /* 0x0000000e00117c82 */ /* 0x000fd00008000000 */
.L_x_62:
[----:B------:R-:W-:Y:S02]  /*3390*/  UIADD3 UR13, UPT, UPT, UR13, 0x1, URZ ;  /* 0x000000010d0d7890 */ /* 0x000fe4000fffe0ff */
[----:B--2---:R-:W-:Y:S02]  /*33a0*/  ULEA UR6, UR17, UR5, 0x3 ;  /* 0x0000000511067291 */ /* 0x004fe4000f8e18ff */
[----:B------:R-:W-:Y:S01]  /*33b0*/  UISETP.NE.AND UP0, UPT, UR13, URZ, UPT ;  /* 0x000000ff0d00728c */ /* 0x000fe2000bf05270 */
[----:B---3--:R-:W-:Y:S10]  /*33c0*/  @P2 BRA `(.L_x_60) ;  /* 0x00000000000c2947 */ /* 0x008ff40003800000 */
[----:B-1----:R-:W-:Y:S04]  /*33d0*/  SHF.L.U32 R3, R8, 0x1f, RZ ;  /* 0x0000001f08037819 */ /* 0x002fe800000006ff */
[----:B------:R-:W1:Y:S02]  /*33e0*/  SYNCS.PHASECHK.TRANS64.TRYWAIT P0, [UR6], R3 ;  /* 0x00000003ff0075a7 */ /* 0x000e640008001106 */
[----:B-1----:R-:W-:Y:S05]  /*33f0*/  @!P0 BRA `(.L_x_61) ;  /* 0x0000003c00d48947 */ /* 0x002fea0003800000 */
.L_x_60:
[----:B------:R-:W-:Y:S01]  /*3400*/  UISETP.NE.AND UP1, UPT, UR12, 0x1, UPT ;  /* 0x000000010c00788c */ /* 0x000fe2000bf25270 */
[----:B------:R-:W-:Y:S01]  /*3410*/  PLOP3.LUT P2, PT, PT, PT, PT, 0x80, 0x8 ;  /* 0x000000000008781c */ /* 0x000fe20003f4f070 */
[----:B------:R-:W-:Y:S02]  /*3420*/  UIADD3 UR14, UPT, UPT, UR17, 0x1, URZ ;  /* 0x00000001110e7890 */ /* 0x000fe4000fffe0ff */
[----:B------:R-:W-:Y:S02]  /*3430*/  ULEA UR28, UR17, UR11, 0x9 ;  /* 0x0000000b111c7291 */ /* 0x000fe4000f8e48ff */
[----:B------:R-:W-:Y:S01]  /*3440*/  UISETP.NE.AND UP2, UPT, UR14, 0x8, UPT ;  /* 0x000000080e00788c */ /* 0x000fe2000bf45270 */
[----:B------:R-:W-:Y:S01]  /*3450*/  PLOP3.LUT P0, PT, PT, PT, UP1, 0x80, 0x8 ;  /* 0x000000000008781c */ /* 0x000fe20003f0f018 */
[----:B------:R-:W-:Y:S02]  /*3460*/  UIADD3 UR40, UPT, UPT, UR28, 0x2, URZ ;  /* 0x000000021c287890 */ /* 0x000fe4000fffe0ff */
[----:B------:R-:W-:Y:S02]  /*3470*/  USEL UR27, URZ, 0x1, UP2 ;  /* 0x00000001ff1b7887 */ /* 0x000fe40009000000 */
[----:B------:R-:W-:Y:S02]  /*3480*/  USEL UR14, UR14, URZ, UP2 ;  /* 0x000000ff0e0e7287 */ /* 0x000fe40009000000 */
[----:B------:R-:W-:Y:S02]  /*3490*/  UIADD3 UR36, UPT, UPT, UR28, 0x4, URZ ;  /* 0x000000041c247890 */ /* 0x000fe4000fffe0ff */
[----:B------:R-:W-:Y:S01]  /*34a0*/  @UP1 ULEA UR26, UR14, UR5, 0x3 ;  /* 0x000000050e1a1291 */ /* 0x000fe2000f8e18ff */
[----:B------:R-:W-:Y:S01]  /*34b0*/  LOP3.LUT R8, R8, UR27, RZ, 0x3c, !PT ;  /* 0x0000001b08087c12 */ /* 0x000fe2000f8e3cff */
[----:B------:R-:W-:Y:S02]  /*34c0*/  UIADD3 UR32, UPT, UPT, UR28, 0x6, URZ ;  /* 0x000000061c207890 */ /* 0x000fe4000fffe0ff */
[----:B------:R-:W-:Y:S01]  /*34d0*/  UIADD3 UR6, UPT, UPT, UR6, 0x40, URZ ;  /* 0x0000004006067890 */ /* 0x000fe2000fffe0ff */
[----:B-1----:R-:W-:Y:S01]  /*34e0*/  @P0 SHF.L.U32 R0, R8, 0x1f, RZ ;  /* 0x0000001f08000819 */ /* 0x002fe200000006ff */
[----:B------:R-:W-:Y:S01]  /*34f0*/  UIADD3 UR12, UPT, UPT, UR12, -0x1, URZ ;  /* 0xffffffff0c0c7890 */ /* 0x000fe2000fffe0ff */
[----:B------:R-:W-:Y:S02]  /*3500*/  UMOV UR29, 0x40004040 ;  /* 0x40004040001d7882 */ /* 0x000fe40000000000 */
[----:B------:R2:W3:Y:S01]  /*3510*/  @P0 SYNCS.PHASECHK.TRANS64.TRYWAIT P2, [UR26], R0 ;  /* 0x00000000ff0005a7 */ /* 0x0004e2000804111a */
[----:B------:R-:W-:Y:S01]  /*3520*/  ULEA UR26, UR17, UR10, 0xa ;  /* 0x0000000a111a7291 */ /* 0x000fe2000f8e50ff */
[----:B------:R-:W-:Y:S01]  /*3530*/  UMOV UR27, 0x40004040 ;  /* 0x40004040001b7882 */ /* 0x000fe20000000000 */
[----:B------:R-:W-:Y:S02]  /*3540*/  UMOV UR41, 0x40004040 ;  /* 0x4000404000297882 */ /* 0x000fe40000000000 */
[----:B------:R-:W-:Y:S02]  /*3550*/  UIADD3 UR38, UPT, UPT, UR26, 0x2, URZ ;  /* 0x000000021a267890 */ /* 0x000fe4000fffe0ff */
[----:B------:R-:W-:Y:S02]  /*3560*/  UIADD3 UR34, UPT, UPT, UR26, 0x4, URZ ;  /* 0x000000041a227890 */ /* 0x000fe4000fffe0ff */
[----:B------:R-:W-:Y:S01]  /*3570*/  UIADD3 UR30, UPT, UPT, UR26, 0x6, URZ ;  /* 0x000000061a1e7890 */ /* 0x000fe2000fffe0ff */
[----:B------:R2:W-:Y:S01]  /*3580*/  UTCIMMA gdesc[UR26], gdesc[UR28], tmem[UR8], tmem[UR24], idesc[UR25], UP4 ;  /* 0x00ff181c1a0075ea */ /* 0x0005e2000a000108 */
[----:B------:R-:W-:Y:S01]  /*3590*/  UPLOP3.LUT UP4, UPT, UPT, UPT, UPT, 0x80, 0x8 ;  /* 0x000000000008789c */ /* 0x000fe20003f8f070 */
[----:B------:R-:W-:Y:S01]  /*35a0*/  UMOV UR39, 0x40004040 ;  /* 0x4000404000277882 */ /* 0x000fe20000000000 */
[----:B------:R-:W-:Y:S01]  /*35b0*/  UMOV UR37, 0x40004040 ;  /* 0x4000404000257882 */ /* 0x000fe20000000000 */
[----:B------:R2:W-:Y:S01]  /*35c0*/  UTCIMMA gdesc[UR38], gdesc[UR40], tmem[UR8], tmem[UR22], idesc[UR23], UPT ;  /* 0x00ff1628260075ea */ /* 0x0005e2000b800108 */
[----:B------:R-:W-:Y:S01]  /*35d0*/  UMOV UR35, 0x40004040 ;  /* 0x4000404000237882 */ /* 0x000fe20000000000 */
[----:B------:R-:W-:Y:S01]  /*35e0*/  UMOV UR33, 0x40004040 ;  /* 0x4000404000217882 */ /* 0x000fe20000000000 */
[----:B------:R-:W-:Y:S01]  /*35f0*/  UMOV UR31, 0x40004040 ;  /* 0x40004040001f7882 */ /* 0x000fe20000000000 */
[----:B------:R2:W-:Y:S01]  /*3600*/  UTCIMMA gdesc[UR34], gdesc[UR36], tmem[UR8], tmem[UR20], idesc[UR21], UPT ;  /* 0x00ff1424220075ea */ /* 0x0005e2000b800108 */
[----:B------:R2:W-:Y:S01]  /*3610*/  UTCIMMA gdesc[UR30], gdesc[UR32], tmem[UR8], tmem[UR18], idesc[UR19], UPT ;  /* 0x00ff12201e0075ea */ /* 0x0005e2000b800108 */
[----:B------:R2:W-:Y:S01]  /*3620*/  UTCBAR [UR6], URZ ;  /* 0x000000ff060073e9 */ /* 0x0005e200080000ff */
[----:B------:R-:W-:Y:S01]  /*3630*/  UMOV UR17, UR14 ;  /* 0x0000000e00117c82 */ /* 0x000fe20008000000 */
[----:B------:R-:W-:Y:S05]  /*3640*/  BRA.U UP0, `(.L_x_62) ;  /* 0xfffffffd00507547 */ /* 0x000fea000b83ffff */
.L_x_59:
[----:B------:R-:W-:Y:S01]  /*3650*/  UIADD3 UR15, UPT, UPT, UR15, 0x1, URZ ;  /* 0x000000010f0f7890 */ /* 0x000fe2000fffe0ff */
[C---:B------:R-:W-:Y:S01]  /*3660*/  ISETP.NE.AND P0, PT, R10.reuse, 0x2, PT ;  /* 0x000000020a00780c */ /* 0x040fe20003f05270 */
[----:B------:R-:W-:Y:S02]  /*3670*/  UIADD3 UR7, UPT, UPT, UR7, 0xc0, URZ ;  /* 0x000000c007077890 */ /* 0x000fe4000fffe0ff */
[----:B------:R-:W-:Y:S01]  /*3680*/  UISETP.NE.AND UP0, UPT, UR15, 0x4, UPT ;  /* 0x000000040f00788c */ /* 0x000fe2000bf05270 */
[----:B-12---:R-:W-:Y:S02]  /*3690*/  SEL R0, RZ, 0x1, P0 ;  /* 0x00000001ff007807 */ /* 0x006fe40000000000 */
[----:B------:R-:W-:Y:S01]  /*36a0*/  SEL R10, R10, RZ, P0 ;  /* 0x000000ff0a0a7207 */ /* 0x000fe20000000000 */
[----:B------:R-:W-:Y:S01]  /*36b0*/  USEL UR6, URZ, 0x1, UP0 ;  /* 0x00000001ff067887 */ /* 0x000fe20008000000 */
[----:B------:R-:W-:Y:S01]  /*36c0*/  LOP3.LUT R9, R9, R0, RZ, 0x3c, !PT ;  /* 0x0000000009097212 */ /* 0x000fe200078e3cff */
[----:B------:R-:W-:Y:S01]  /*36d0*/  USEL UR15, UR15, URZ, UP0 ;  /* 0x000000ff0f0f7287 */ /* 0x000fe20008000000 */
[----:B------:R1:W-:Y:S03]  /*36e0*/  UTCBAR [UR7], URZ ;  /* 0x000000ff070073e9 */ /* 0x0003e600080000ff */
[----:B------:R-:W-:Y:S01]  /*36f0*/  LOP3.LUT R11, R11, UR6, RZ, 0x3c, !PT ;  /* 0x000000060b0b7c12 */ /* 0x000fe2000f8e3cff */
[----:B------:R-:W-:Y:S07]  /*3700*/  @P1 BRA `(.L_x_63) ;  /* 0xfffffff800a01947 */ /* 0x000fee000383ffff */
[----:B------:R-:W2:Y:S01]  /*3710*/  S2UR UR4, SR_CgaCtaId ;  /* 0x00000000000479c3 */ /* 0x000ea20000008800 */
[----:B------:R-:W-:Y:S01]  /*3720*/  ELECT P0, URZ, PT ;  /* 0x0000000000ff782f */ /* 0x000fe20003800000 */
[----:B------:R-:W-:Y:S01]  /*3730*/  IMAD.MOV.U32 R0, RZ, RZ, 0x1 ;  /* 0x00000001ff007424 */ /* 0x000fe200078e00ff */
[----:B------:R-:W-:Y:S01]  /*3740*/  UIADD3 UR5, UPT, UPT, UR5, 0xe0, URZ ;  /* 0x000000e005057890 */ /* 0x000fe2000fffe0ff */
[----:B------:R-:W-:Y:S01]  /*3750*/  SHF.L.U32 R3, R11, 0x1f, RZ ;  /* 0x0000001f0b037819 */ /* 0x000fe200000006ff */
[----:B------:R-:W-:-:S03]  /*3760*/  UMOV UR6, 0x40 ;  /* 0x0000004000067882 */ /* 0x000fc60000000000 */
[----:B------:R-:W-:Y:S01]  /*3770*/  UVIRTCOUNT.DEALLOC.SMPOOL 0x80 ;  /* 0x000000800000784c */ /* 0x000fe20000000000 */
[----:B--2---:R-:W-:Y:S02]  /*3780*/  ULEA UR4, UR4, UR6, 0x18 ;  /* 0x0000000604047291 */ /* 0x004fe4000f8ec0ff */
[----:B------:R-:W-:-:S07]  /*3790*/  ULEA UR6, UR15, UR5, 0x3 ;  /* 0x000000050f067291 */ /* 0x000fce000f8e18ff */
[----:B------:R2:W-:Y:S02]  /*37a0*/  @P0 STS.U8 [UR4+0x1c], R0 ;  /* 0x00001c00ff000988 */ /* 0x0005e40008000004 */
[----:B------:R-:W4:Y:S02]  /*37b0*/  SYNCS.PHASECHK.TRANS64.TRYWAIT P0, [UR6], R3 ;  /* 0x00000003ff0075a7 */ /* 0x000f240008001106 */
[----:B--2-4-:R-:W-:Y:S05]  /*37c0*/  @!P0 BRA `(.L_x_64) ;  /* 0x0000003800f88947 */ /* 0x014fea0003800000 */
.L_x_127:
[----:B-1----:R-:W-:-:S04]  /*37d0*/  UIADD3 UR7, UPT, UPT, UR15, 0x1, URZ ;  /* 0x000000010f077890 */ /* 0x002fc8000fffe0ff */
[----:B------:R-:W-:-:S04]  /*37e0*/  UISETP.NE.AND UP0, UPT, UR7, 0x4, UPT ;  /* 0x000000040700788c */ /* 0x000fc8000bf05270 */
[----:B------:R-:W-:Y:S02]  /*37f0*/  USEL UR8, URZ, 0x1, UP0 ;  /* 0x00000001ff087887 */ /* 0x000fe40008000000 */
[----:B------:R-:W-:-:S04]  /*3800*/  USEL UR7, UR7, URZ, UP0 ;  /* 0x000000ff07077287 */ /* 0x000fc80008000000 */
[----:B------:R-:W-:Y:S01]  /*3810*/  ULEA UR6, UR7, UR5, 0x3 ;  /* 0x0000000507067291 */ /* 0x000fe2000f8e18ff */
[----:B------:R-:W-:-:S04]  /*3820*/  LOP3.LUT R2, R11, UR8, RZ, 0x3c, !PT ;  /* 0x000000080b027c12 */ /* 0x000fc8000f8e3cff */
[----:B--2---:R-:W-:-:S04]  /*3830*/  SHF.L.U32 R3, R2, 0x1f, RZ ;  /* 0x0000001f02037819 */ /* 0x004fc800000006ff */
[----:B------:R-:W1:Y:S02]  /*3840*/  SYNCS.PHASECHK.TRANS64.TRYWAIT P0, [UR6], R3 ;  /* 0x00000003ff0075a7 */ /* 0x000e640008001106 */
[----:B-1----:R-:W-:Y:S05]  /*3850*/  @!P0 BRA `(.L_x_65) ;  /* 0x0000003800ec8947 */ /* 0x002fea0003800000 */
.L_x_129:
        /* <DEDUP_REMOVED lines=9> */
.L_x_131:
[----:B------:R-:W-:-:S04]  /*38f0*/  UIADD3 UR7, UPT, UPT, UR7, 0x1, URZ ;  /* 0x0000000107077890 */ /* 0x000fc8000fffe0ff */
[----:B------:R-:W-:-:S04]  /*3900*/  UISETP.NE.AND UP0, UPT, UR7, 0x4, UPT ;  /* 0x000000040700788c */ /* 0x000fc8000bf05270 */
[----:B------:R-:W-:Y:S02]  /*3910*/  USEL UR6, URZ, 0x1, UP0 ;  /* 0x00000001ff067887 */ /* 0x000fe40008000000 */
[----:B------:R-:W-:-:S04]  /*3920*/  USEL UR7, UR7, URZ, UP0 ;  /* 0x000000ff07077287 */ /* 0x000fc80008000000 */
[----:B------:R-:W-:Y:S01]  /*3930*/  ULEA UR7, UR7, UR5, 0x3 ;  /* 0x0000000507077291 */ /* 0x000fe2000f8e18ff */
[----:B-1----:R-:W-:-:S04]  /*3940*/  LOP3.LUT R3, R2, UR6, RZ, 0x3c, !PT ;  /* 0x0000000602037c12 */ /* 0x002fc8000f8e3cff */
[----:B------:R-:W-:-:S04]  /*3950*/  SHF.L.U32 R3, R3, 0x1f, RZ ;  /* 0x0000001f03037819 */ /* 0x000fc800000006ff */
[----:B------:R-:W1:Y:S02]  /*3960*/  SYNCS.PHASECHK.TRANS64.TRYWAIT P0, [UR7], R3 ;  /* 0x00000003ff0075a7 */ /* 0x000e640008001107 */
[----:B-1----:R-:W-:Y:S05]  /*3970*/  @!P0 BRA `(.L_x_67) ;  /* 0x0000003800d48947 */ /* 0x002fea0003800000 */
.L_x_133:
[----:B------:R-:W-:Y:S01]  /*3980*/  NOP ;  /* 0x0000000000007918 */ /* 0x000fe20000000000 */
[----:B-1----:R-:W1:Y:S01]  /*3990*/  LDS R0, [UR4+0x14] ;  /* 0x00001404ff007984 */ /* 0x002e620008000800 */
[----:B------:R-:W-:Y:S01]  /*39a0*/  ULOP3.LUT UR6, UR16, 0xffff, URZ, 0xc0, !UPT ;  /* 0x0000ffff10067892 */ /* 0x000fe2000f8ec0ff */
[----:B------:R-:W-:Y:S01]  /*39b0*/  UMOV UR8, 0xffff ;  /* 0x0000ffff00087882 */ /* 0x000fe20000000000 */
[----:B------:R-:W-:Y:S02]  /*39c0*/  UMOV UR5, 0x1 ;  /* 0x0000000100057882 */ /* 0x000fe40000000000 */
[----:B------:R-:W-:-:S04]  /*39d0*/  USHF.R.U32.HI UR6, URZ, 0x5, UR6 ;  /* 0x00000005ff067899 */ /* 0x000fc80008011606 */
[----:B------:R-:W-:Y:S02]  /*39e0*/  USHF.L.U32 UR8, UR8, UR6, URZ ;  /* 0x0000000608087299 */ /* 0x000fe400080006ff */
[----:B------:R-:W-:-:S04]  /*39f0*/  USHF.L.U32 UR5, UR5, UR6, URZ ;  /* 0x0000000605057299 */ /* 0x000fc800080006ff */
[----:B-1----:R-:W-:-:S04]  /*3a00*/  LOP3.LUT R0, R0, UR8, RZ, 0xc0, !PT ;  /* 0x0000000800007c12 */ /* 0x002fc8000f8ec0ff */
[----:B------:R-:W-:-:S13]  /*3a10*/  ISETP.NE.AND P0, PT, R0, UR8, PT ;  /* 0x0000000800007c0c */ /* 0x000fda000bf05270 */
[----:B------:R-:W-:Y:S05]  /*3a20*/  @P0 BRA `(.L_x_68) ;  /* 0x0000000000580947 */ /* 0x000fea0003800000 */
[----:B------:R-:W1:Y:S02]  /*3a30*/  LDS R0, [UR4+0x18] ;  /* 0x00001804ff007984 */ /* 0x000e640008000800 */
[----:B-1----:R-:W-:-:S04]  /*3a40*/  LOP3.LUT R0, R0, UR5, RZ, 0xc0, !PT ;  /* 0x0000000500007c12 */ /* 0x002fc8000f8ec0ff */
[----:B------:R-:W-:-:S13]  /*3a50*/  ISETP.NE.AND P0, PT, R0, UR5, PT ;  /* 0x0000000500007c0c */ /* 0x000fda000bf05270 */
[----:B------:R-:W-:Y:S05]  /*3a60*/  @P0 BRA `(.L_x_69) ;  /* 0x00000000003c0947 */ /* 0x000fea0003800000 */
[----:B------:R-:W1:Y:S01]  /*3a70*/  S2R R2, SR_LANEID ;  /* 0x0000000000027919 */ /* 0x000e620000000000 */
[----:B------:R-:W-:Y:S01]  /*3a80*/  ULOP3.LUT UR8, URZ, UR8, URZ, 0x33, !UPT ;  /* 0x00000008ff087292 */ /* 0x000fe2000f8e33ff */
[----:B------:R-:W-:Y:S01]  /*3a90*/  LOP3.LUT R4, RZ, UR5, RZ, 0x33, !PT ;  /* 0x00000005ff047c12 */ /* 0x000fe2000f8e33ff */
[----:B------:R-:W-:Y:S02]  /*3aa0*/  VOTEU.ANY UR7, UPT, PT ;  /* 0x0000000000077886 */ /* 0x000fe400038e0100 */
[----:B------:R-:W-:Y:S01]  /*3ab0*/  UFLO.U32 UR7, UR7 ;  /* 0x00000007000772bd */ /* 0x000fe200080e0000 */
[----:B------:R-:W2:Y:S01]  /*3ac0*/  REDUX UR5, R4 ;  /* 0x00000000040573c4 */ /* 0x000ea20000000000 */
[----:B------:R-:W-:-:S06]  /*3ad0*/  IMAD.U32 R0, RZ, RZ, UR8 ;  /* 0x00000008ff007e24 */ /* 0x000fcc000f8e00ff */
[----:B------:R4:W-:Y:S01]  /*3ae0*/  UTCATOMSWS.AND URZ, UR8 ;  /* 0x0000000800ff79e3 */ /* 0x0009e20008000000 */
[----:B------:R-:W3:Y:S01]  /*3af0*/  REDUX UR6, R0 ;  /* 0x00000000000673c4 */ /* 0x000ee20000000000 */
[----:B-1----:R-:W-:Y:S01]  /*3b00*/  ISETP.EQ.U32.AND P0, PT, R2, UR7, PT ;  /* 0x0000000702007c0c */ /* 0x002fe2000bf02070 */
[----:B--2---:R-:W-:Y:S01]  /*3b10*/  IMAD.U32 R2, RZ, RZ, UR5 ;  /* 0x00000005ff027e24 */ /* 0x004fe2000f8e00ff */
[----:B---3--:R-:W-:-:S11]  /*3b20*/  MOV R3, UR6 ;  /* 0x0000000600037c02 */ /* 0x008fd60008000f00 */
[----:B------:R4:W-:Y:S04]  /*3b30*/  @P0 ATOMS.AND RZ, [UR4+0x14], R3 ;  /* 0x00001403ffff098c */ /* 0x0009e8000a800004 */
[----:B------:R4:W-:Y:S01]  /*3b40*/  @P0 ATOMS.AND RZ, [UR4+0x18], R2 ;  /* 0x00001802ffff098c */ /* 0x0009e2000a800004 */
[----:B------:R-:W-:Y:S05]  /*3b50*/  BRA `(.L_x_70) ;  /* 0x0000000000147947 */ /* 0x000fea0003800000 */
.L_x_69:
[----:B------:R-:W-:Y:S02]  /*3b60*/  MOV R2, 0x3b80 ;  /* 0x00003b8000027802 */ /* 0x000fe40000000f00 */
[----:B---3-5:R-:W-:Y:S05]  /*3b70*/  CALL.REL.NOINC `($__internal_0_$__cuda_sm10x_tcgen05_guardrail_trap_col_being_dealloced_not_returned_by_alloc) ;  /* 0x0000003800f07944 */ /* 0x028fea0003c00000 */
[----:B------:R-:W-:Y:S05]  /*3b80*/  BRA `(.L_x_70) ;  /* 0x0000000000087947 */ /* 0x000fea0003800000 */
.L_x_68:
[----:B------:R-:W-:Y:S02]  /*3b90*/  MOV R2, 0x3bb0 ;  /* 0x00003bb000027802 */ /* 0x000fe40000000f00 */
[----:B---3-5:R-:W-:Y:S05]  /*3ba0*/  CALL.REL.NOINC `($__internal_2_$__cuda_sm10x_tcgen05_guardrail_trap_unallocated_columns_being_dealloced) ;  /* 0x0000003800fc7944 */ /* 0x028fea0003c00000 */
.L_x_70:
[----:B------:R-:W-:Y:S01]  /*3bb0*/  NOP ;  /* 0x0000000000007918 */ /* 0x000fe20000000000 */
[----:B----4-:R-:W-:Y:S05]  /*3bc0*/  EXIT ;  /* 0x000000000000794d */ /* 0x010fea0003800000 */
.L_x_52:
[----:B------:R-:W-:-:S09]  /*3bd0*/  UISETP.NE.OR UP2, UPT, UR8, 0x3, !UP2 ;  /* 0x000000030800788c */ /* 0x000fd2000d745670 */
[----:B------:R-:W-:Y:S05]  /*3be0*/  BRA.U UP2, `(.L_x_71) ;  /* 0x0000000902c87547 */ /* 0x000fea000b800000 */
[----:B------:R-:W1:Y:S01]  /*3bf0*/  LDCU.64 UR6, c[0x0][0x888] ;  /* 0x00011100ff0677ac */ /* 0x000e620008000a00 */
[----:B------:R-:W2:Y:S01]  /*3c00*/  LDC R0, c[0x0][0xb30] ;  /* 0x0002cc00ff007b82 */ /* 0x000ea20000000800 */
[----:B------:R-:W-:Y:S01]  /*3c10*/  IMAD.MOV.U32 R30, RZ, RZ, 0x1 ;  /* 0x00000001ff1e7424 */ /* 0x000fe200078e00ff */
[----:B------:R-:W-:Y:S01]  /*3c20*/  CS2R R28, SRZ ;  /* 0x00000000001c7805 */ /* 0x000fe2000001ff00 */
[----:B------:R-:W4:Y:S01]  /*3c30*/  LDCU.64 UR4, c[0x0][0x890] ;  /* 0x00011200ff0477ac */ /* 0x000f220008000a00 */
[----:B------:R-:W-:Y:S01]  /*3c40*/  IMAD.MOV.U32 R25, RZ, RZ, 0x2000 ;  /* 0x00002000ff197424 */ /* 0x000fe200078e00ff */
[----:B------:R-:W-:-:S03]  /*3c50*/  UMOV UR8, 0x400 ;  /* 0x0000040000087882 */ /* 0x000fc60000000000 */
[----:B------:R-:W3:Y:S01]  /*3c60*/  LDC R19, c[0x0][0x370] ;  /* 0x0000dc00ff137b82 */ /* 0x000ee20000000800 */
[----:B------:R-:W-:-:S07]  /*3c70*/  UPLOP3.LUT UP1, UPT, UPT, UPT, UPT, 0x40, 0x4 ;  /* 0x000000000004789c */ /* 0x000fce0003f2e870 */
[----:B------:R-:W3:Y:S01]  /*3c80*/  LDC R2, c[0x0][0xb0c] ;  /* 0x0002c300ff027b82 */ /* 0x000ee20000000800 */
[----:B-1----:R-:W-:Y:S02]  /*3c90*/  UISETP.NE.U32.AND UP2, UPT, UR6, URZ, UPT ;  /* 0x000000ff0600728c */ /* 0x002fe4000bf45070 */
[----:B------:R-:W-:Y:S02]  /*3ca0*/  ULEA UR6, UR37, UR8, 0x18 ;  /* 0x0000000825067291 */ /* 0x000fe4000f8ec0ff */
[----:B------:R-:W-:Y:S02]  /*3cb0*/  UISETP.NE.AND.EX UP2, UPT, UR7, URZ, UPT, UP2 ;  /* 0x000000ff0700728c */ /* 0x000fe4000bf45320 */
[----:B------:R-:W-:Y:S01]  /*3cc0*/  UIADD3 UR7, UPT, UPT, UR6, 0x80, URZ ;  /* 0x0000008006077890 */ /* 0x000fe2000fffe0ff */
[----:B------:R-:W1:Y:S01]  /*3cd0*/  LDC R18, c[0x0][0xb20] ;  /* 0x0002c800ff127b82 */ /* 0x000e620000000800 */
[----:B----4-:R-:W-:Y:S01]  /*3ce0*/  UISETP.NE.U32.AND UP3, UPT, UR4, URZ, UPT ;  /* 0x000000ff0400728c */ /* 0x010fe2000bf65070 */
[----:B--2---:R-:W-:Y:S01]  /*3cf0*/  ISETP.NE.AND P1, PT, R0, 0x1, PT ;  /* 0x000000010000780c */ /* 0x004fe20003f25270 */
[----:B------:R-:W-:-:S02]  /*3d00*/  UPRMT UR37, UR37, 0x654, UR7 ;  /* 0x0000065425257896 */ /* 0x000fc40008000007 */
[----:B------:R-:W-:-:S03]  /*3d10*/  UISETP.NE.AND.EX UP3, UPT, UR5, URZ, UPT, UP3 ;  /* 0x000000ff0500728c */ /* 0x000fc6000bf65330 */
[----:B------:R-:W2:Y:S08]  /*3d20*/  LDC.64 R32, c[0x0][0x348] ;  /* 0x0000d200ff207b82 */ /* 0x000eb00000000a00 */
[----:B------:R-:W4:Y:S08]  /*3d30*/  LDC.64 R16, c[0x0][0xb10] ;  /* 0x0002c400ff107b82 */ /* 0x000f300000000a00 */
[----:B------:R-:W1:Y:S08]  /*3d40*/  LDC.64 R6, c[0x0][0xb18] ;  /* 0x0002c600ff067b82 */ /* 0x000e700000000a00 */
[----:B------:R-:W1:Y:S08]  /*3d50*/  LDC.64 R4, c[0x0][0xb28] ;  /* 0x0002ca00ff047b82 */ /* 0x000e700000000a00 */
[----:B---3--:R-:W1:Y:S02]  /*3d60*/  LDC R24, c[0x0][0x374] ;  /* 0x0000dd00ff187b82 */ /* 0x008e640000000800 */
.L_x_79:
[C---:B------:R-:W-:Y:S02]  /*3d70*/  LEA R0, R29.reuse, UR6, 0x3 ;  /* 0x000000061d007c11 */ /* 0x040fe4000f8e18ff */
[----:B------:R-:W-:Y:S02]  /*3d80*/  SHF.L.U32 R3, R28, 0x1f, RZ ;  /* 0x0000001f1c037819 */ /* 0x000fe400000006ff */
[----:B------:R-:W-:Y:S02]  /*3d90*/  LEA R20, R29, UR6, 0x4 ;  /* 0x000000061d147c11 */ /* 0x000fe4000f8e20ff */
[----:B---3--:R-:W3:Y:S02]  /*3da0*/  SYNCS.PHASECHK.TRANS64.TRYWAIT P0, [R0+URZ+0xa0], R3 ;  /* 0x0000a003000075a7 */ /* 0x008ee400080011ff */
[----:B---3--:R-:W-:Y:S05]  /*3db0*/  @!P0 BRA `(.L_x_72) ;  /* 0x0000003400dc8947 */ /* 0x008fea0003800000 */
.L_x_134:
[----:B------:R-:W-:Y:S01]  /*3dc0*/  ISETP.GE.AND P0, PT, R72, 0x1, PT ;  /* 0x000000014800780c */ /* 0x000fe20003f06270 */
[----:B------:R-:W1:Y:S01]  /*3dd0*/  LDS.128 R20, [R20+0x130] ;  /* 0x0001300014147984 */ /* 0x000e620000000c00 */
[----:B------:R-:W-:Y:S01]  /*3de0*/  ISETP.NE.U32.AND P4, PT, RZ, UR4, PT ;  /* 0x00000004ff007c0c */ /* 0x000fe2000bf85070 */
[----:B---3--:R-:W-:Y:S01]  /*3df0*/  VIADD R0, R0, 0xb0 ;  /* 0x000000b000007836 */ /* 0x008fe20000000000 */
[----:B------:R-:W-:Y:S02]  /*3e00*/  SHF.L.U32 R26, R30, 0x1f, RZ ;  /* 0x0000001f1e1a7819 */ /* 0x000fe400000006ff */
[----:B------:R-:W-:Y:S02]  /*3e10*/  ISETP.NE.AND.EX P4, PT, RZ, UR5, PT, P4 ;  /* 0x00000005ff007c0c */ /* 0x000fe4000bf85340 */
[----:B------:R-:W-:Y:S01]  /*3e20*/  PRMT R0, RZ, 0x654, R0 ;  /* 0x00000654ff007816 */ /* 0x000fe20000000000 */
[----:B------:R-:W-:Y:S01]  /*3e30*/  @!PT LDS RZ, [RZ] ;  /* 0x00000000fffff984 */ /* 0x000fe20000000800 */
[----:B------:R-:W-:Y:S01]  /*3e40*/  @!PT LDS RZ, [RZ] ;  /* 0x00000000fffff984 */ /* 0x000fe20000000800 */
[----:B------:R-:W-:Y:S01]  /*3e50*/  @!PT LDS RZ, [RZ] ;  /* 0x00000000fffff984 */ /* 0x000fe20000000800 */
[----:B------:R-:W-:Y:S01]  /*3e60*/  @!PT LDS RZ, [RZ] ;  /* 0x00000000fffff984 */ /* 0x000fe20000000800 */
[----:B------:R3:W-:Y:S06]  /*3e70*/  MEMBAR.ALL.CTA ;  /* 0x0000000000007992 */ /* 0x0007ec0000008000 */
[----:B---3--:R-:W3:Y:S02]  /*3e80*/  FENCE.VIEW.ASYNC.S ;  /* 0x00000000000073c6 */ /* 0x008ee40000000000 */
[----:B---3--:R3:W-:Y:S01]  /*3e90*/  SYNCS.ARRIVE.TRANS64.RED.A1T0 RZ, [R0+URZ], RZ ;  /* 0x000000ff00ff79a7 */ /* 0x0087e200081004ff */
[----:B-1----:R-:W-:Y:S11]  /*3ea0*/  LOP3.LUT P3, RZ, R22, 0x1, RZ, 0xc0, !PT ;  /* 0x0000000116ff7812 */ /* 0x002ff6000786c0ff */
[----:B------:R-:W-:Y:S02]  /*3eb0*/  @!UPT UIADD3 URZ, UPT, UPT, URZ, URZ, URZ ;  /* 0x000000fffffff290 */ /* 0x000fe4000fffe0ff */
[----:B------:R-:W-:Y:S02]  /*3ec0*/  @P3 MOV R13, R20 ;  /* 0x00000014000d3202 */ /* 0x000fe40000000f00 */
[----:B------:R-:W-:Y:S01]  /*3ed0*/  @P3 LOP3.LUT R8, R21, 0xffff, RZ, 0xc0, !PT ;  /* 0x0000ffff15083812 */ /* 0x000fe200078ec0ff */
[----:B---3--:R-:W-:Y:S06]  /*3ee0*/  @!P0 BRA `(.L_x_73) ;  /* 0x0000000000a48947 */ /* 0x008fec0003800000 */
[----:B------:R-:W-:Y:S01]  /*3ef0*/  IMAD.HI.U32 R31, R24, R7, RZ ;  /* 0x00000007181f7227 */ /* 0x000fe200078e00ff */
[----:B------:R-:W-:Y:S02]  /*3f00*/  ISETP.NE.AND P0, PT, R6, 0x1, PT ;  /* 0x000000010600780c */ /* 0x000fe40003f05270 */
[----:B------:R-:W-:Y:S01]  /*3f10*/  ISETP.NE.AND P2, PT, R72, 0x1, PT ;  /* 0x000000014800780c */ /* 0x000fe20003f45270 */
[----:B----4-:R-:W-:Y:S01]  /*3f20*/  IMAD.HI.U32 R34, R19, R16, RZ ;  /* 0x0000001013227227 */ /* 0x010fe200078e00ff */
[----:B------:R-:W-:Y:S02]  /*3f30*/  SHF.R.U32.HI R31, RZ, R18, R31 ;  /* 0x00000012ff1f7219 */ /* 0x000fe4000001161f */
[----:B------:R-:W-:Y:S01]  /*3f40*/  ISETP.NE.AND P5, PT, R2, 0x1, PT ;  /* 0x000000010200780c */ /* 0x000fe20003fa5270 */
[----:B------:R-:W-:Y:S01]  /*3f50*/  IMAD.HI.U32 R36, R13, R16, RZ ;  /* 0x000000100d247227 */ /* 0x000fe200078e00ff */
[----:B------:R-:W-:Y:S02]  /*3f60*/  SHF.R.U32.HI R34, RZ, R17, R34 ;  /* 0x00000011ff227219 */ /* 0x000fe40000011622 */
[----:B------:R-:W-:Y:S01]  /*3f70*/  SEL R3, R24, R31, !P0 ;  /* 0x0000001f18037207 */ /* 0x000fe20004000000 */
[C---:B------:R-:W-:Y:S01]  /*3f80*/  IMAD.HI.U32 R31, R8.reuse, R7, RZ ;  /* 0x00000007081f7227 */ /* 0x040fe200078e00ff */
[----:B------:R-:W-:Y:S02]  /*3f90*/  SEL R11, R19, R34, !P5 ;  /* 0x00000022130b7207 */ /* 0x000fe40006800000 */
[----:B------:R-:W-:Y:S01]  /*3fa0*/  SHF.R.U32.HI R36, RZ, R17, R36 ;  /* 0x00000011ff247219 */ /* 0x000fe20000011624 */
[----:B------:R-:W-:Y:S01]  /*3fb0*/  IMAD.HI.U32 R38, R3, R4, RZ ;  /* 0x0000000403267227 */ /* 0x000fe200078e00ff */
[----:B------:R-:W-:Y:S03]  /*3fc0*/  SHF.R.U32.HI R31, RZ, R18, R31 ;  /* 0x00000012ff1f7219 */ /* 0x000fe6000001161f */
[----:B------:R-:W-:Y:S01]  /*3fd0*/  IMAD.HI.U32 R34, R11, R4, RZ ;  /* 0x000000040b227227 */ /* 0x000fe200078e00ff */
[----:B------:R-:W-:Y:S02]  /*3fe0*/  @P2 SHF.R.U32.HI R3, RZ, R5, R38 ;  /* 0x00000005ff032219 */ /* 0x000fe40000011626 */
[----:B------:R-:W-:Y:S02]  /*3ff0*/  SEL R9, R8, R31, !P0 ;  /* 0x0000001f08097207 */ /* 0x000fe40004000000 */
[----:B------:R-:W-:Y:S01]  /*4000*/  @P2 SHF.R.U32.HI R11, RZ, R5, R34 ;  /* 0x00000005ff0b2219 */ /* 0x000fe20000011622 */
[C---:B------:R-:W-:Y:S01]  /*4010*/  IMAD R10, R72.reuse, R3, RZ ;  /* 0x00000003480a7224 */ /* 0x040fe200078e02ff */
[----:B------:R-:W-:Y:S01]  /*4020*/  SEL R3, R13, R36, !P5 ;  /* 0x000000240d037207 */ /* 0x000fe20006800000 */
[C---:B------:R-:W-:Y:S03]  /*4030*/  IMAD.HI.U32 R14, R9.reuse, R4, RZ ;  /* 0x00000004090e7227 */ /* 0x040fe600078e00ff */
[----:B------:R-:W-:Y:S01]  /*4040*/  ISETP.GE.AND P0, PT, R9, R10, PT ;  /* 0x0000000a0900720c */ /* 0x000fe20003f06270 */
[C---:B------:R-:W-:Y:S01]  /*4050*/  IMAD R12, R72.reuse, R11, RZ ;  /* 0x0000000b480c7224 */ /* 0x040fe200078e02ff */
[-C--:B------:R-:W-:Y:S04]  /*4060*/  SHF.R.U32.HI R14, RZ, R5.reuse, R14 ;  /* 0x00000005ff0e7219 */ /* 0x080fe8000001160e */
[----:B------:R-:W-:Y:S02]  /*4070*/  ISETP.GE.OR P0, PT, R3, R12, P0 ;  /* 0x0000000c0300720c */ /* 0x000fe40000706670 */
[----:B------:R-:W-:Y:S05]  /*4080*/  SEL R15, R9, R14, !P2 ;  /* 0x0000000e090f7207 */ /* 0x000fea0005000000 */
[----:B------:R-:W-:Y:S04]  /*4090*/  IMAD.MOV R14, RZ, RZ, -R15 ;  /* 0x000000ffff0e7224 */ /* 0x000fe800078e0a0f */
[----:B------:R-:W-:Y:S02]  /*40a0*/  IMAD R14, R72, R14, R9 ;  /* 0x0000000e480e7224 */ /* 0x000fe400078e0209 */
[C---:B------:R-:W-:Y:S05]  /*40b0*/  @!P0 IMAD.HI.U32 R10, R3.reuse, R4, RZ ;  /* 0x00000004030a8227 */ /* 0x040fea00078e00ff */
[----:B------:R-:W-:Y:S04]  /*40c0*/  @!P0 SHF.R.U32.HI R10, RZ, R5, R10 ;  /* 0x00000005ff0a8219 */ /* 0x000fe8000001160a */
[----:B------:R-:W-:Y:S01]  /*40d0*/  @!P0 SEL R0, R3, R10, !P2 ;  /* 0x0000000a03008207 */ /* 0x000fe20005000000 */
[----:B------:R-:W-:Y:S03]  /*40e0*/  IMAD.MOV R10, RZ, RZ, -R3 ;  /* 0x000000ffff0a7224 */ /* 0x000fe600078e0a03 */
[----:B------:R-:W-:Y:S01]  /*40f0*/  @!P0 IADD3 R15, PT, PT, R15, -R0, RZ ;  /* 0x800000000f0f8210 */ /* 0x000fe20007ffe0ff */
[----:B------:R-:W-:Y:S01]  /*4100*/  @!P0 IMAD R0, R11, R14, R0 ;  /* 0x0000000e0b008224 */ /* 0x000fe200078e0200 */
[----:B------:R-:W-:Y:S01]  /*4110*/  IADD3 R11, PT, PT, -R9, RZ, RZ ;  /* 0x000000ff090b7210 */ /* 0x000fe20007ffe1ff */
[----:B------:R-:W-:Y:S02]  /*4120*/  IMAD R13, R2, R10, R13 ;  /* 0x0000000a020d7224 */ /* 0x000fe400078e020d */
[----:B------:R-:W-:Y:S02]  /*4130*/  @!P0 IMAD R9, R15, R72, R3 ;  /* 0x000000480f098224 */ /* 0x000fe400078e0203 */
[----:B------:R-:W-:Y:S02]  /*4140*/  @!P0 IMAD.MOV.U32 R3, RZ, RZ, R0 ;  /* 0x000000ffff038224 */ /* 0x000fe400078e0000 */
[----:B------:R-:W-:Y:S02]  /*4150*/  IMAD R8, R6, R11, R8 ;  /* 0x0000000b06087224 */ /* 0x000fe400078e0208 */
[----:B------:R-:W-:Y:S02]  /*4160*/  IMAD R13, R3, R2, R13 ;  /* 0x00000002030d7224 */ /* 0x000fe400078e020d */
[----:B------:R-:W-:Y:S02]  /*4170*/  IMAD R8, R9, R6, R8 ;  /* 0x0000000609087224 */ /* 0x000fe400078e0208 */
.L_x_73:
[----:B------:R-:W-:Y:S05]  /*4180*/  BRA.U UP1, `(.L_x_74) ;  /* 0x0000000101107547 */ /* 0x000fea000b800000 */
[----:B------:R-:W-:Y:S04]  /*4190*/  MOV R0, UR13 ;  /* 0x0000000d00007c02 */ /* 0x000fe80008000f00 */
[----:B------:R-:W-:Y:S04]  /*41a0*/  SHF.L.U32 R3, R0, 0x1f, RZ ;  /* 0x0000001f00037819 */ /* 0x000fe800000006ff */
[----:B------:R-:W1:Y:S02]  /*41b0*/  SYNCS.PHASECHK.TRANS64.TRYWAIT P0, [UR6+0x98], R3 ;  /* 0x00009803ff0075a7 */ /* 0x000e640008001106 */
[----:B-1----:R-:W-:Y:S05]  /*41c0*/  @!P0 BRA `(.L_x_75) ;  /* 0x0000003000ec8947 */ /* 0x002fea0003800000 */
.L_x_74:
[----:B------:R-:W-:Y:S05]  /*41d0*/  BRA.U !UP3, `(.L_x_76) ;  /* 0x000000010b347547 */ /* 0x000fea000b800000 */
[----:B------:R-:W-:Y:S01]  /*41e0*/  UPLOP3.LUT UP0, UPT, UPT, UPT, UP2, 0x80, 0x8 ;  /* 0x000000000008789c */ /* 0x000fe20003f0f020 */
[----:B-1----:R-:W-:Y:S02]  /*41f0*/  HFMA2 R0, -RZ, RZ, 0, 5.9604644775390625e-08 ;  /* 0x00000001ff007431 */ /* 0x002fe400000001ff */
[----:B------:R-:W-:Y:S03]  /*4200*/  IMAD.MOV.U32 R168, RZ, RZ, 0x1 ;  /* 0x00000001ffa87424 */ /* 0x000fe600078e00ff */
[----:B------:R-:W-:Y:S05]  /*4210*/  PLOP3.LUT P0, PT, PT, PT, UP0, 0x80, 0x8 ;  /* 0x000000000008781c */ /* 0x000fea0003f0f008 */
[----:B------:R-:W1:Y:S01]  /*4220*/  @UP0 LDCU.64 UR8, c[0x0][0x888] ;  /* 0x00011100ff0807ac */ /* 0x000e620008000a00 */
[----:B------:R-:W-:Y:S07]  /*4230*/  @UP0 UIMAD UR7, UR36, UR4, URZ ;  /* 0x00000004240702a4 */ /* 0x000fee000f8e02ff */
[----:B------:R-:W-:Y:S01]  /*4240*/  @!P0 PRMT R168, R0, 0x7610, R168 ;  /* 0x0000761000a88816 */ /* 0x000fe200000000a8 */
[----:B-1----:R-:W-:Y:S03]  /*4250*/  @UP0 UIMAD.WIDE UR8, UR7, 0x4, UR8 ;  /* 0x00000004070808a5 */ /* 0x002fe6000f8e0208 */
[----:B------:R-:W1:Y:S03]  /*4260*/  @!UP0 LDCU UR7, c[0x0][0x880] ;  /* 0x00011000ff0787ac */ /* 0x000e660008000800 */
[----:B------:R-:W-:Y:S01]  /*4270*/  IMAD.U32 R10, RZ, RZ, UR8 ;  /* 0x00000008ff0a7e24 */ /* 0x000fe2000f8e00ff */
[----:B------:R-:W-:Y:S05]  /*4280*/  MOV R11, UR9 ;  /* 0x00000009000b7c02 */ /* 0x000fea0008000f00 */
[----:B-----5:R3:W5:Y:S02]  /*4290*/  @P0 LDG.E R80, desc[UR40][R10.64] ;  /* 0x000000280a500981 */ /* 0x020764000c1e1900 */
[----:B-1-3--:R-:W-:Y:S07]  /*42a0*/  @!P0 IMAD.U32 R80, RZ, RZ, UR7 ;  /* 0x00000007ff508e24 */ /* 0x00afee000f8e00ff */
.L_x_76:
[----:B-----5:R-:W-:Y:S01]  /*42b0*/  @!P4 ISETP.EQ.AND P5, PT, R80, RZ, PT ;  /* 0x000000ff5000c20c */ /* 0x020fe20003fa2270 */
[----:B------:R-:W-:Y:S01]  /*42c0*/  @!UPT UIADD3 URZ, UPT, UPT, URZ, URZ, URZ ;  /* 0x000000fffffff290 */ /* 0x000fe2000fffe0ff */
[----:B------:R-:W-:Y:S11]  /*42d0*/  @!P4 BRA `(.L_x_77) ;  /* 0x000000000014c947 */ /* 0x000ff60003800000 */
[----:B------:R-:W-:Y:S02]  /*42e0*/  LOP3.LUT P0, RZ, R168, 0xff, RZ, 0xc0, !PT ;  /* 0x000000ffa8ff7812 */ /* 0x000fe4000780c0ff */
[----:B------:R-:W-:Y:S04]  /*42f0*/  PLOP3.LUT P5, PT, PT, PT, UP0, 0x80, 0x8 ;  /* 0x000000000008781c */ /* 0x000fe80003faf008 */
[----:B------:R-:W-:Y:S07]  /*4300*/  PLOP3.LUT P5, PT, P5, PT, PT, 0x8, 0x80 ;  /* 0x000000000080781c */ /* 0x000fee0002fae170 */
[----:B------:R-:W-:Y:S11]  /*4310*/  @P0 ISETP.EQ.AND P5, PT, R80, RZ, PT ;  /* 0x000000ff5000020c */ /* 0x000ff60003fa2270 */
[----:B------:R-:W-:Y:S02]  /*4320*/  @!UPT UIADD3 URZ, UPT, UPT, URZ, URZ, URZ ;  /* 0x000000fffffff290 */ /* 0x000fe4000fffe0ff */
.L_x_77:
[----:B------:R-:W3:Y:S01]  /*4330*/  SYNCS.PHASECHK.TRANS64.TRYWAIT P4, [UR6+0x88], R26 ;  /* 0x0000881aff0075a7 */ /* 0x000ee20008081106 */
[----:B------:R-:W-:Y:S01]  /*4340*/  @P3 SHF.R.U32.HI R27, RZ, 0x10, R21 ;  /* 0x00000010ff1b3819 */ /* 0x000fe20000011615 */
[----:B------:R-:W-:Y:S01]  /*4350*/  VIADD R29, R29, 0x1 ;  /* 0x000000011d1d7836 */ /* 0x000fe20000000000 */
[----:B------:R-:W5:Y:S08]  /*4360*/  LDC.64 R14, c[0x0][0xb10] ;  /* 0x0002c400ff0e7b82 */ /* 0x000f700000000a00 */
[----:B------:R-:W2:Y:S08]  /*4370*/  LDC.64 R10, c[0x0][0xb18] ;  /* 0x0002c600ff0a7b82 */ /* 0x000eb00000000a00 */
[----:B-1----:R-:W1:Y:S08]  /*4380*/  @!P1 LDC R0, c[0x0][0xb20] ;  /* 0x0002c800ff009b82 */ /* 0x002e700000000800 */
[----:B------:R-:W4:Y:S01]  /*4390*/  @!P1 LDC R3, c[0x0][0xb0c] ;  /* 0x0002c300ff039b82 */ /* 0x000f220000000800 */
[----:B-----5:R-:W-:Y:S05]  /*43a0*/  @!P1 IMAD.HI.U32 R14, R13, R14, RZ ;  /* 0x0000000e0d0e9227 */ /* 0x020fea00078e00ff */
[----:B------:R-:W-:Y:S01]  /*43b0*/  @!P1 SHF.R.U32.HI R14, RZ, R15, R14 ;  /* 0x0000000fff0e9219 */ /* 0x000fe2000001160e */
[----:B--2---:R-:W-:Y:S01]  /*43c0*/  @!P1 IMAD.HI.U32 R11, R8, R11, RZ ;  /* 0x0000000b080b9227 */ /* 0x004fe200078e00ff */
[----:B------:R-:W-:Y:S04]  /*43d0*/  @!P1 ISETP.NE.AND P0, PT, R10, 0x1, PT ;  /* 0x000000010a00980c */ /* 0x000fe80003f05270 */
[----:B-1----:R-:W-:Y:S02]  /*43e0*/  @!P1 SHF.R.U32.HI R9, RZ, R0, R11 ;  /* 0x00000000ff099219 */ /* 0x002fe4000001160b */
[----:B----4-:R-:W-:Y:S02]  /*43f0*/  @!P1 ISETP.NE.AND P2, PT, R3, 0x1, PT ;  /* 0x000000010300980c */ /* 0x010fe40003f45270 */
[----:B------:R-:W-:Y:S02]  /*4400*/  @!P1 SEL R9, R8, R9, !P0 ;  /* 0x0000000908099207 */ /* 0x000fe40004000000 */
[----:B------:R-:W-:Y:S02]  /*4410*/  ELECT P0, URZ, PT ;  /* 0x0000000000ff782f */ /* 0x000fe40003800000 */
[----:B------:R-:W-:Y:S05]  /*4420*/  @!P1 SEL R14, R13, R14, !P2 ;  /* 0x0000000e0d0e9207 */ /* 0x000fea0005000000 */
[----:B------:R-:W-:Y:S02]  /*4430*/  @!P1 IMAD.IADD R0, R9, 0x1, -R14 ;  /* 0x0000000109009824 */ /* 0x000fe400078e0a0e */
[----:B------:R-:W-:Y:S02]  /*4440*/  @!P1 IMAD.IADD R9, R14, 0x1, -R9 ;  /* 0x000000010e099824 */ /* 0x000fe400078e0a09 */
[----:B------:R-:W-:Y:S02]  /*4450*/  @!P1 IMAD R13, R0, R3, R13 ;  /* 0x00000003000d9224 */ /* 0x000fe400078e020d */
[----:B------:R-:W-:Y:S01]  /*4460*/  @!P1 IMAD R8, R9, R10, R8 ;  /* 0x0000000a09089224 */ /* 0x000fe200078e0208 */
[----:B---3--:R-:W-:Y:S06]  /*4470*/  @!P4 BRA `(.L_x_78) ;  /* 0x000000300058c947 */ /* 0x008fec0003800000 */
.L_x_137:
[----:B------:R-:W-:Y:S01]  /*4480*/  PLOP3.LUT P5, PT, P5, P0, PT, 0xf2, 0x2f ;  /* 0x00000000002f781c */ /* 0x000fe20002fa1e72 */
[----:B------:R-:W-:Y:S01]  /*4490*/  UMOV UR14, 0x0 ;  /* 0x00000000000e7882 */ /* 0x000fe20000000000 */
[----:B------:R-:W-:Y:S01]  /*44a0*/  LOP3.LUT R30, R30, 0x1, RZ, 0x3c, !PT ;  /* 0x000000011e1e7812 */ /* 0x000fe200078e3cff */
[----:B------:R-:W-:Y:S01]  /*44b0*/  UMOV UR15, 0x10000000 ;  /* 0x10000000000f7882 */ /* 0x000fe20000000000 */
[----:B------:R-:W-:Y:S01]  /*44c0*/  UMOV UR12, UR36 ;  /* 0x00000024000c7c82 */ /* 0x000fe20008000000 */
[----:B------:R-:W-:Y:S08]  /*44d0*/  @P3 R2UR UR36, R27 ;  /* 0x000000001b2432ca */ /* 0x000ff000000e0000 */
[----:B-1----:R-:W-:Y:S01]  /*44e0*/  @!P5 IADD3 R3, P0, PT, R32, 0x580, RZ ;  /* 0x000005802003d810 */ /* 0x002fe20007f1e0ff */
[----:B------:R-:W-:Y:S01]  /*44f0*/  @!P5 IMAD.SHL.U32 R165, R165, 0x40, RZ ;  /* 0x00000040a5a5d824 */ /* 0x000fe200078e00ff */
[----:B------:R-:W-:Y:S01]  /*4500*/  VOTEU.ALL UP1, P5 ;  /* 0x0000000000ff7886 */ /* 0x000fe20002820000 */
[----:B------:R-:W-:Y:S01]  /*4510*/  @!P5 IMAD.SHL.U32 R167, R167, 0x80, RZ ;  /* 0x00000080a7a7d824 */ /* 0x000fe200078e00ff */
[----:B------:R-:W-:Y:S01]  /*4520*/  @!P5 R2UR UR8, R3 ;  /* 0x000000000308d2ca */ /* 0x000fe200000e0000 */
[----:B------:R-:W-:Y:S01]  /*4530*/  @!P5 IMAD.X R0, RZ, RZ, R33, P0 ;  /* 0x000000ffff00d224 */ /* 0x000fe200000e0621 */
[----:B------:R-:W-:Y:S01]  /*4540*/  @!P5 R2UR UR10, R165 ;  /* 0x00000000a50ad2ca */ /* 0x000fe200000e0000 */
[----:B------:R-:W-:Y:S01]  /*4550*/  @!UP1 UIADD3 UR9, UPT, UPT, UR6, 0x80, URZ ;  /* 0x0000008006099890 */ /* 0x000fe2000fffe0ff */
[----:B------:R-:W-:Y:S01]  /*4560*/  @!P5 R2UR UR11, R167 ;  /* 0x00000000a70bd2ca */ /* 0x000fe200000e0000 */
[----:B------:R-:W-:Y:S01]  /*4570*/  IMAD.IADD R165, R8, 0x1, R164 ;  /* 0x0000000108a57824 */ /* 0x000fe200078e02a4 */
[----:B------:R-:W-:Y:S01]  /*4580*/  @!P5 R2UR UR7, R0 ;  /* 0x000000000007d2ca */ /* 0x000fe200000e0000 */
[----:B------:R-:W-:Y:S01]  /*4590*/  IMAD.IADD R167, R13, 0x1, R166 ;  /* 0x000000010da77824 */ /* 0x000fe200078e02a6 */
[C---:B------:R-:W-:Y:S04]  /*45a0*/  ISETP.NE.AND P0, PT, R29.reuse, 0x2, PT ;  /* 0x000000021d00780c */ /* 0x040fe80003f05270 */
[----:B------:R-:W-:Y:S01]  /*45b0*/  SEL R3, RZ, 0x1, P0 ;  /* 0x00000001ff037807 */ /* 0x000fe20000000000 */
[----:B------:R-:W-:Y:S01]  /*45c0*/  IMAD.U32 R10, RZ, RZ, UR8 ;  /* 0x00000008ff0a7e24 */ /* 0x000fe2000f8e00ff */
[----:B------:R-:W-:Y:S01]  /*45d0*/  @!UP1 UIADD3 UR8, UPT, UPT, UR6, 0x200, URZ ;  /* 0x0000020006089890 */ /* 0x000fe2000fffe0ff */
[----:B------:R-:W-:Y:S01]  /*45e0*/  SEL R29, R29, RZ, P0 ;  /* 0x000000ff1d1d7207 */ /* 0x000fe20000000000 */
[----:B------:R-:W-:Y:S01]  /*45f0*/  VOTEU.ALL UP1, P5 ;  /* 0x0000000000ff7886 */ /* 0x000fe20002820000 */
[----:B------:R-:W-:Y:S02]  /*4600*/  LOP3.LUT R28, R28, R3, RZ, 0x3c, !PT ;  /* 0x000000031c1c7212 */ /* 0x000fe400078e3cff */
[----:B------:R-:W-:Y:S01]  /*4610*/  IMAD.U32 R11, RZ, RZ, UR7 ;  /* 0x00000007ff0b7e24 */ /* 0x000fe2000f8e00ff */
[----:B------:R-:W-:Y:S04]  /*4620*/  @!P5 R2UR UR16, R10 ;  /* 0x000000000a10d2ca */ /* 0x000fe800000e0000 */
[----:B------:R-:W-:Y:S11]  /*4630*/  @!P5 R2UR UR17, R11 ;  /* 0x000000000b11d2ca */ /* 0x000ff600000e0000 */
[----:B------:R-:W-:Y:S02]  /*4640*/  @!UPT UIADD3 URZ, UPT, UPT, URZ, URZ, URZ ;  /* 0x000000fffffff290 */ /* 0x000fe4000fffe0ff */
[----:B------:R3:W-:Y:S01]  /*4650*/  @!UP1 UTMALDG.3D [UR8], [UR16], desc[UR14] ;  /* 0x00000e08100095b4 */ /* 0x0007e20008011000 */
[----:B------:R3:W-:Y:S01]  /*4660*/  @!P5 SYNCS.ARRIVE.TRANS64.RED.A0TR RZ, [UR6+0x80], R25 ;  /* 0x00008019ffffd9a7 */ /* 0x0007e20008300406 */
[----:B------:R-:W-:Y:S01]  /*4670*/  UPLOP3.LUT UP1, UPT, UPT, UPT, UPT, 0x80, 0x8 ;  /* 0x000000000008789c */ /* 0x000fe20003f2f070 */
[----:B------:R-:W-:Y:S01]  /*4680*/  SYNCS.ARRIVE.TRANS64.RED.A1T0 RZ, [UR37], RZ ;  /* 0x000000ffffff79a7 */ /* 0x000fe20008100425 */
[----:B------:R-:W-:Y:S09]  /*4690*/  @P3 BRA `(.L_x_79) ;  /* 0xfffffff400b43947 */ /* 0x000ff2000383ffff */
[----:B------:R-:W-:Y:S07]  /*46a0*/  MOV R0, UR6 ;  /* 0x0000000600007c02 */ /* 0x000fee0008000f00 */
.L_x_80:
[----:B-1----:R-:W-:-:S04]  /*46b0*/  SHF.L.U32 R3, R30, 0x1f, RZ ;  /* 0x0000001f1e037819 */ /* 0x002fc800000006ff */
[----:B------:R1:W2:Y:S03]  /*46c0*/  SYNCS.PHASECHK.TRANS64.TRYWAIT P0, [R0+URZ+0x88], R3 ;  /* 0x00008803000075a7 */ /* 0x0002a600080011ff */
[----:B--2---:R-:W-:Y:S05]  /*46d0*/  @!P0 NANOSLEEP.SYNCS 0x989680 ;  /* 0x009896800000895d */ /* 0x004fea0003900000 */
[----:B------:R-:W2:Y:S02]  /*46e0*/  @!P0 SYNCS.PHASECHK.TRANS64 P0, [R0+URZ+0x88], R3 ;  /* 0x00008803000085a7 */ /* 0x000ea400080010ff */
[----:B--23--:R-:W-:Y:S05]  /*46f0*/  @P0 EXIT ;  /* 0x000000000000094d */ /* 0x00cfea0003800000 */
[----:B------:R-:W-:Y:S05]  /*4700*/  BRA `(.L_x_80) ;  /* 0xfffffffc00e87947 */ /* 0x000fea000383ffff */
.L_x_71:
[----:B------:R-:W-:-:S06]  /*4710*/  UISETP.GE.AND UP1, UPT, UR8, 0x4, UPT ;  /* 0x000000040800788c */ /* 0x000fcc000bf26270 */
[----:B------:R-:W-:-:S13]  /*4720*/  PLOP3.LUT P0, PT, PT, PT, UP1, 0x80, 0x8 ;  /* 0x000000000008781c */ /* 0x000fda0003f0f018 */
[----:B------:R-:W-:Y:S05]  /*4730*/  @!P0 EXIT ;  /* 0x000000000000894d */ /* 0x000fea0003800000 */
[----:B------:R-:W-:Y:S01]  /*4740*/  BAR.SYNC.DEFER_BLOCKING 0x6, 0xa0 ;  /* 0x0182800000007b1d */ /* 0x000fe20000010000 */
[C---:B------:R-:W-:Y:S01]  /*4750*/  IMAD.SHL.U32 R180, R176.reuse, 0x40, RZ ;  /* 0x00000040b0b47824 */ /* 0x040fe200078e00ff */
[C---:B------:R-:W-:Y:S01]  /*4760*/  R2P PR, R176.reuse, 0x6 ;  /* 0x00000006b0007804 */ /* 0x040fe20000000000 */
[C---:B------:R-:W-:Y:S01]  /*4770*/  IMAD.SHL.U32 R2, R176.reuse, 0x8, RZ ;  /* 0x00000008b0027824 */ /* 0x040fe200078e00ff */
[----:B------:R-:W-:Y:S01]  /*4780*/  SHF.L.U32 R79, R176, 0x10, RZ ;  /* 0x00000010b04f7819 */ /* 0x000fe200000006ff */
[----:B------:R-:W-:Y:S01]  /*4790*/  IMAD.MOV.U32 R179, RZ, RZ, 0x10 ;  /* 0x00000010ffb37424 */ /* 0x000fe200078e00ff */
[----:B------:R-:W-:Y:S01]  /*47a0*/  UMOV UR43, 0x400 ;  /* 0x00000400002b7882 */ /* 0x000fe20000000000 */
[----:B------:R-:W-:Y:S01]  /*47b0*/  LOP3.LUT R3, R180, 0x180, RZ, 0xc0, !PT ;  /* 0x00000180b4037812 */ /* 0x000fe200078ec0ff */
[----:B------:R-:W-:Y:S01]  /*47c0*/  ULEA UR43, UR37, UR43, 0x18 ;  /* 0x0000002b252b7291 */ /* 0x000fe2000f8ec0ff */
[----:B------:R-:W1:Y:S01]  /*47d0*/  LDC R171, c[0x0][0x370] ;  /* 0x0000dc00ffab7b82 */ /* 0x000e620000000800 */
[----:B------:R-:W-:Y:S01]  /*47e0*/  SEL R179, R179, 0xfffffff0, !P1 ;  /* 0xfffffff0b3b37807 */ /* 0x000fe20004800000 */
[----:B------:R-:W-:Y:S01]  /*47f0*/  HFMA2 R183, -RZ, RZ, 0, 0 ;  /* 0x00000000ffb77431 */ /* 0x000fe200000001ff */
[----:B------:R-:W-:Y:S01]  /*4800*/  LOP3.LUT R3, R3, 0x30, R2, 0xf8, !PT ;  /* 0x0000003003037812 */ /* 0x000fe200078ef802 */
[----:B------:R-:W-:Y:S01]  /*4810*/  UIADD3 UR4, UPT, UPT, UR43, 0x2200, URZ ;  /* 0x000022002b047890 */ /* 0x000fe2000fffe0ff */
[----:B------:R-:W-:Y:S01]  /*4820*/  LOP3.LUT R79, R79, 0x600000, RZ, 0xc0, !PT ;  /* 0x006000004f4f7812 */ /* 0x000fe200078ec0ff */
[----:B------:R-:W-:Y:S01]  /*4830*/  IMAD.MOV.U32 R76, RZ, RZ, RZ ;  /* 0x000000ffff4c7224 */ /* 0x000fe200078e00ff */
[----:B------:R-:W-:Y:S01]  /*4840*/  LOP3.LUT R180, R3, 0x1e40, R180, 0xf8, !PT ;  /* 0x00001e4003b47812 */ /* 0x000fe200078ef8b4 */
[----:B------:R-:W2:Y:S01]  /*4850*/  LDC R74, c[0x0][0xb0c] ;  /* 0x0002c300ff4a7b82 */ /* 0x000ea20000000800 */
[----:B------:R-:W-:Y:S01]  /*4860*/  IMAD.MOV.U32 R3, RZ, RZ, 0x20 ;  /* 0x00000020ff037424 */ /* 0x000fe200078e00ff */
[----:B------:R-:W-:Y:S01]  /*4870*/  CS2R R184, SRZ ;  /* 0x0000000000b87805 */ /* 0x000fe2000001ff00 */
[----:B------:R-:W-:Y:S01]  /*4880*/  IMAD.MOV.U32 R188, RZ, RZ, RZ ;  /* 0x000000ffffbc7224 */ /* 0x000fe200078e00ff */
[----:B------:R-:W4:Y:S01]  /*4890*/  LDCU.64 UR46, c[0x0][0x348] ;  /* 0x00006900ff2e77ac */ /* 0x000f220008000a00 */
[----:B------:R-:W-:Y:S01]  /*48a0*/  VIADD R2, R180, UR43 ;  /* 0x0000002bb4027c36 */ /* 0x000fe20008000000 */
[----:B------:R-:W-:Y:S01]  /*48b0*/  SEL R3, R3, 0xffffffe0, !P2 ;  /* 0xffffffe003037807 */ /* 0x000fe20005000000 */
[----:B------:R-:W3:Y:S01]  /*48c0*/  LDS R0, [UR43+0x150] ;  /* 0x0001502bff007984 */ /* 0x000ee20008000800 */
[----:B------:R-:W1:Y:S01]  /*48d0*/  LDC R169, c[0x0][0xb20] ;  /* 0x0002c800ffa97b82 */ /* 0x000e620000000800 */
[----:B------:R-:W-:Y:S01]  /*48e0*/  IMAD.U32 R186, RZ, RZ, UR4 ;  /* 0x00000004ffba7e24 */ /* 0x000fe2000f8e00ff */
[----:B------:R-:W-:Y:S01]  /*48f0*/  SHF.R.U32.HI R4, RZ, 0x4, R3 ;  /* 0x00000004ff047819 */ /* 0x000fe20000011603 */
[--C-:B------:R-:W-:Y:S01]  /*4900*/  IMAD.IADD R178, R3, 0x1, R2.reuse ;  /* 0x0000000103b27824 */ /* 0x100fe200078e0202 */
[----:B------:R-:W1:Y:S02]  /*4910*/  LDCU.64 UR38, c[0x0][0x888] ;  /* 0x00011100ff2677ac */ /* 0x000e640008000a00 */
[C---:B------:R-:W-:Y:S01]  /*4920*/  LEA.HI R177, R179.reuse, R4, RZ, 0x1c ;  /* 0x00000004b3b17211 */ /* 0x040fe200078fe0ff */
[----:B------:R-:W-:Y:S01]  /*4930*/  IMAD.IADD R179, R179, 0x1, R2 ;  /* 0x00000001b3b37824 */ /* 0x000fe200078e0202 */
[----:B------:R-:W1:Y:S01]  /*4940*/  LDC R73, c[0x0][0xb30] ;  /* 0x0002cc00ff497b82 */ /* 0x000e620000000800 */
[----:B------:R-:W-:Y:S01]  /*4950*/  UIADD3 UR42, UPT, UPT, UR43, 0x200, URZ ;  /* 0x000002002b2a7890 */ /* 0x000fe2000fffe0ff */
[----:B------:R-:W-:-:S06]  /*4960*/  LEA R177, R177, R2, 0x4 ;  /* 0x00000002b1b17211 */ /* 0x000fcc00078e20ff */
[----:B------:R-:W1:Y:S08]  /*4970*/  LDC.64 R158, c[0x0][0xb10] ;  /* 0x0002c400ff9e7b82 */ /* 0x000e700000000a00 */
[----:B------:R-:W1:Y:S08]  /*4980*/  LDC.64 R70, c[0x0][0xb18] ;  /* 0x0002c600ff467b82 */ /* 0x000e700000000a00 */
[----:B------:R-:W1:Y:S01]  /*4990*/  LDC.64 R154, c[0x0][0x888] ;  /* 0x00022200ff9a7b82 */ /* 0x000e620000000a00 */
[----:B---3--:R-:W-:-:S07]  /*49a0*/  IMAD.IADD R79, R0, 0x1, R79 ;  /* 0x00000001004f7824 */ /* 0x008fce00078e024f */
[----:B------:R-:W3:Y:S08]  /*49b0*/  LDC.64 R68, c[0x0][0xb28] ;  /* 0x0002ca00ff447b82 */ /* 0x000ef00000000a00 */
[----:B------:R-:W1:Y:S08]  /*49c0*/  LDC.64 R156, c[0x0][0x890] ;  /* 0x00022400ff9c7b82 */ /* 0x000e700000000a00 */
[----:B------:R-:W1:Y:S08]  /*49d0*/  LDC.64 R152, c[0x0][0x8b0] ;  /* 0x00022c00ff987b82 */ /* 0x000e700000000a00 */
[----:B------:R-:W1:Y:S08]  /*49e0*/  LDC.64 R146, c[0x0][0x8a8] ;  /* 0x00022a00ff927b82 */ /* 0x000e700000000a00 */
[----:B--2-4-:R-:W1:Y:S02]  /*49f0*/  LDC R170, c[0x0][0x374] ;  /* 0x0000dd00ffaa7b82 */ /* 0x014e640000000800 */
.L_x_98:
[----:B------:R-:W-:Y:S02]  /*4a00*/  LEA R0, R188, UR43, 0x3 ;  /* 0x0000002bbc007c11 */ /* 0x000fe4000f8e18ff */
[----:B------:R-:W-:Y:S02]  /*4a10*/  SHF.L.U32 R3, R184, 0x1f, RZ ;  /* 0x0000001fb8037819 */ /* 0x000fe400000006ff */
[----:B------:R-:W-:Y:S02]  /*4a20*/  LEA R16, R188, UR43, 0x4 ;  /* 0x0000002bbc107c11 */ /* 0x000fe4000f8e20ff */
[----:B--2---:R-:W2:Y:S02]  /*4a30*/  SYNCS.PHASECHK.TRANS64.TRYWAIT P0, [R0+URZ+0xa0], R3 ;  /* 0x0000a003000075a7 */ /* 0x004ea400080011ff */
[----:B-12---:R-:W-:Y:S05]  /*4a40*/  @!P0 BRA `(.L_x_81) ;  /* 0x0000002800fc8947 */ /* 0x006fea0003800000 */
.L_x_138:
[----:B------:R-:W4:Y:S01]  /*4a50*/  LDC.64 R12, c[0x0][0xb10] ;  /* 0x0002c400ff0c7b82 */ /* 0x000f220000000a00 */
[----:B------:R-:W3:Y:S01]  /*4a60*/  LDS.128 R16, [R16+0x130] ;  /* 0x0001300010107984 */ /* 0x000ee20000000c00 */
[----:B-1----:R-:W-:Y:S01]  /*4a70*/  ISETP.NE.AND P1, PT, R73, 0x1, PT ;  /* 0x000000014900780c */ /* 0x002fe20003f25270 */
[----:B--2---:R-:W-:Y:S01]  /*4a80*/  VIADD R0, R0, 0xb0 ;  /* 0x000000b000007836 */ /* 0x004fe20000000000 */
[----:B------:R-:W-:Y:S04]  /*4a90*/  ISETP.GE.AND P0, PT, R72, 0x1, PT ;  /* 0x000000014800780c */ /* 0x000fe80003f06270 */
[----:B------:R-:W1:Y:S01]  /*4aa0*/  LDC.64 R10, c[0x0][0xb18] ;  /* 0x0002c600ff0a7b82 */ /* 0x000e620000000a00 */
[----:B------:R-:W-:Y:S01]  /*4ab0*/  PRMT R0, RZ, 0x654, R0 ;  /* 0x00000654ff007816 */ /* 0x000fe20000000000 */
[----:B------:R-:W-:Y:S01]  /*4ac0*/  @!PT LDS RZ, [RZ] ;  /* 0x00000000fffff984 */ /* 0x000fe20000000800 */
[----:B------:R-:W-:Y:S01]  /*4ad0*/  @!PT LDS RZ, [RZ] ;  /* 0x00000000fffff984 */ /* 0x000fe20000000800 */
[----:B------:R-:W-:Y:S01]  /*4ae0*/  @!PT LDS RZ, [RZ] ;  /* 0x00000000fffff984 */ /* 0x000fe20000000800 */
[----:B------:R-:W-:Y:S01]  /*4af0*/  @!PT LDS RZ, [RZ] ;  /* 0x00000000fffff984 */ /* 0x000fe20000000800 */
[----:B------:R2:W-:Y:S06]  /*4b00*/  MEMBAR.ALL.CTA ;  /* 0x0000000000007992 */ /* 0x0005ec0000008000 */
[----:B--2---:R-:W2:Y:S01]  /*4b10*/  FENCE.VIEW.ASYNC.S ;  /* 0x00000000000073c6 */ /* 0x004ea20000000000 */
[----:B------:R-:W1:Y:S08]  /*4b20*/  @!P1 LDC R14, c[0x0][0xb20] ;  /* 0x0002c800ff0e9b82 */ /* 0x000e700000000800 */
[----:B------:R-:W1:Y:S01]  /*4b30*/  @!P1 LDC R9, c[0x0][0xb0c] ;  /* 0x0002c300ff099b82 */ /* 0x000e620000000800 */
[----:B--2---:R2:W-:Y:S01]  /*4b40*/  SYNCS.ARRIVE.TRANS64.RED.A1T0 RZ, [R0+URZ], RZ ;  /* 0x000000ff00ff79a7 */ /* 0x0045e200081004ff */
[----:B---3--:R-:W-:Y:S04]  /*4b50*/  LOP3.LUT P4, RZ, R18, 0x1, RZ, 0xc0, !PT ;  /* 0x0000000112ff7812 */ /* 0x008fe8000788c0ff */
[----:B------:R-:W-:Y:S09]  /*4b60*/  P2R R187, PR, RZ, 0x10 ;  /* 0x00000010ffbb7803 */ /* 0x000ff20000000000 */
[----:B------:R-:W-:Y:S02]  /*4b70*/  @P4 MOV R77, R16 ;  /* 0x00000010004d4202 */ /* 0x000fe40000000f00 */
[----:B------:R-:W-:Y:S01]  /*4b80*/  @P4 LOP3.LUT R75, R17, 0xffff, RZ, 0xc0, !PT ;  /* 0x0000ffff114b4812 */ /* 0x000fe200078ec0ff */
[----:B--2-4-:R-:W-:Y:S06]  /*4b90*/  @!P0 BRA `(.L_x_82) ;  /* 0x0000000000a48947 */ /* 0x014fec0003800000 */
[----:B------:R-:W-:Y:S01]  /*4ba0*/  IMAD.HI.U32 R22, R170, R71, RZ ;  /* 0x00000047aa167227 */ /* 0x000fe200078e00ff */
[----:B------:R-:W-:Y:S02]  /*4bb0*/  ISETP.NE.AND P0, PT, R70, 0x1, PT ;  /* 0x000000014600780c */ /* 0x000fe40003f05270 */
[----:B------:R-:W-:Y:S01]  /*4bc0*/  ISETP.NE.AND P2, PT, R72, 0x1, PT ;  /* 0x000000014800780c */ /* 0x000fe20003f45270 */
[-C--:B------:R-:W-:Y:S01]  /*4bd0*/  IMAD.HI.U32 R20, R171, R158.reuse, RZ ;  /* 0x0000009eab147227 */ /* 0x080fe200078e00ff */
[----:B------:R-:W-:Y:S02]  /*4be0*/  SHF.R.U32.HI R21, RZ, R169, R22 ;  /* 0x000000a9ff157219 */ /* 0x000fe40000011616 */
[----:B------:R-:W-:Y:S01]  /*4bf0*/  ISETP.NE.AND P3, PT, R74, 0x1, PT ;  /* 0x000000014a00780c */ /* 0x000fe20003f65270 */
[----:B------:R-:W-:Y:S01]  /*4c00*/  IMAD.HI.U32 R26, R75, R71, RZ ;  /* 0x000000474b1a7227 */ /* 0x000fe200078e00ff */
[----:B------:R-:W-:Y:S02]  /*4c10*/  SHF.R.U32.HI R20, RZ, R159, R20 ;  /* 0x0000009fff147219 */ /* 0x000fe40000011614 */
[----:B------:R-:W-:Y:S01]  /*4c20*/  SEL R3, R170, R21, !P0 ;  /* 0x00000015aa037207 */ /* 0x000fe20004000000 */
[----:B------:R-:W-:Y:S01]  /*4c30*/  IMAD.HI.U32 R24, R77, R158, RZ ;  /* 0x0000009e4d187227 */ /* 0x000fe200078e00ff */
[----:B------:R-:W-:Y:S03]  /*4c40*/  SEL R7, R171, R20, !P3 ;  /* 0x00000014ab077207 */ /* 0x000fe60005800000 */
[-C--:B------:R-:W-:Y:S01]  /*4c50*/  IMAD.HI.U32 R20, R3, R68.reuse, RZ ;  /* 0x0000004403147227 */ /* 0x080fe200078e00ff */
[----:B------:R-:W-:Y:S03]  /*4c60*/  SHF.R.U32.HI R24, RZ, R159, R24 ;  /* 0x0000009fff187219 */ /* 0x000fe60000011618 */
[----:B------:R-:W-:Y:S01]  /*4c70*/  IMAD.HI.U32 R22, R7, R68, RZ ;  /* 0x0000004407167227 */ /* 0x000fe200078e00ff */
[----:B------:R-:W-:Y:S02]  /*4c80*/  @P2 SHF.R.U32.HI R3, RZ, R69, R20 ;  /* 0x00000045ff032219 */ /* 0x000fe40000011614 */
[----:B------:R-:W-:Y:S02]  /*4c90*/  SHF.R.U32.HI R20, RZ, R169, R26 ;  /* 0x000000a9ff147219 */ /* 0x000fe4000001161a */
[----:B------:R-:W-:Y:S01]  /*4ca0*/  @P2 SHF.R.U32.HI R7, RZ, R69, R22 ;  /* 0x00000045ff072219 */ /* 0x000fe20000011616 */
[C---:B------:R-:W-:Y:S01]  /*4cb0*/  IMAD R2, R72.reuse, R3, RZ ;  /* 0x0000000348027224 */ /* 0x040fe200078e02ff */
[----:B------:R-:W-:Y:S02]  /*4cc0*/  SEL R5, R75, R20, !P0 ;  /* 0x000000144b057207 */ /* 0x000fe40004000000 */
[----:B------:R-:W-:Y:S01]  /*4cd0*/  SEL R3, R77, R24, !P3 ;  /* 0x000000184d037207 */ /* 0x000fe20005800000 */
[----:B------:R-:W-:Y:S01]  /*4ce0*/  IMAD R4, R72, R7, RZ ;  /* 0x0000000748047224 */ /* 0x000fe200078e02ff */
[C---:B------:R-:W-:Y:S01]  /*4cf0*/  ISETP.GE.AND P0, PT, R5.reuse, R2, PT ;  /* 0x000000020500720c */ /* 0x040fe20003f06270 */
[----:B------:R-:W-:Y:S03]  /*4d00*/  IMAD.HI.U32 R6, R5, R68, RZ ;  /* 0x0000004405067227 */ /* 0x000fe600078e00ff */
[----:B------:R-:W-:Y:S01]  /*4d10*/  ISETP.GE.OR P0, PT, R3, R4, P0 ;  /* 0x000000040300720c */ /* 0x000fe20000706670 */
[----:B------:R-:W-:Y:S01]  /*4d20*/  IMAD.MOV R4, RZ, RZ, -R3 ;  /* 0x000000ffff047224 */ /* 0x000fe200078e0a03 */
[-C--:B------:R-:W-:Y:S03]  /*4d30*/  SHF.R.U32.HI R6, RZ, R69.reuse, R6 ;  /* 0x00000045ff067219 */ /* 0x080fe60000011606 */
[----:B------:R-:W-:Y:S01]  /*4d40*/  IMAD R77, R74, R4, R77 ;  /* 0x000000044a4d7224 */ /* 0x000fe200078e024d */
[----:B------:R-:W-:Y:S05]  /*4d50*/  SEL R15, R5, R6, !P2 ;  /* 0x00000006050f7207 */ /* 0x000fea0005000000 */
[----:B------:R-:W-:Y:S02]  /*4d60*/  IMAD.MOV R6, RZ, RZ, -R15 ;  /* 0x000000ffff067224 */ /* 0x000fe400078e0a0f */
[C---:B------:R-:W-:Y:S04]  /*4d70*/  @!P0 IMAD.HI.U32 R2, R3.reuse, R68, RZ ;  /* 0x0000004403028227 */ /* 0x040fe800078e00ff */
[----:B------:R-:W-:Y:S01]  /*4d80*/  IMAD R6, R72, R6, R5 ;  /* 0x0000000648067224 */ /* 0x000fe200078e0205 */
[----:B------:R-:W-:Y:S04]  /*4d90*/  @!P0 SHF.R.U32.HI R2, RZ, R69, R2 ;  /* 0x00000045ff028219 */ /* 0x000fe80000011602 */
[----:B------:R-:W-:Y:S02]  /*4da0*/  @!P0 SEL R0, R3, R2, !P2 ;  /* 0x0000000203008207 */ /* 0x000fe40005000000 */
[----:B------:R-:W-:Y:S02]  /*4db0*/  IADD3 R2, PT, PT, -R5, RZ, RZ ;  /* 0x000000ff05027210 */ /* 0x000fe40007ffe1ff */
[----:B------:R-:W-:Y:S01]  /*4dc0*/  @!P0 IADD3 R8, PT, PT, R15, -R0, RZ ;  /* 0x800000000f088210 */ /* 0x000fe20007ffe0ff */
[----:B------:R-:W-:Y:S02]  /*4dd0*/  @!P0 IMAD R0, R7, R6, R0 ;  /* 0x0000000607008224 */ /* 0x000fe400078e0200 */
[----:B------:R-:W-:Y:S02]  /*4de0*/  IMAD R75, R70, R2, R75 ;  /* 0x00000002464b7224 */ /* 0x000fe400078e024b */
[----:B------:R-:W-:Y:S02]  /*4df0*/  @!P0 IMAD R5, R8, R72, R3 ;  /* 0x0000004808058224 */ /* 0x000fe400078e0203 */
[----:B------:R-:W-:Y:S04]  /*4e00*/  @!P0 IMAD.MOV.U32 R3, RZ, RZ, R0 ;  /* 0x000000ffff038224 */ /* 0x000fe800078e0000 */
[----:B------:R-:W-:Y:S02]  /*4e10*/  IMAD R77, R3, R74, R77 ;  /* 0x0000004a034d7224 */ /* 0x000fe400078e024d */
[----:B------:R-:W-:Y:S07]  /*4e20*/  IMAD R75, R5, R70, R75 ;  /* 0x00000046054b7224 */ /* 0x000fee00078e024b */
.L_x_82:
[----:B------:R-:W-:Y:S01]  /*4e30*/  @!P1 IMAD.HI.U32 R0, R77, R12, RZ ;  /* 0x0000000c4d009227 */ /* 0x000fe200078e00ff */
[----:B-1----:R-:W-:Y:S01]  /*4e40*/  @!P1 ISETP.NE.AND P0, PT, R10, 0x1, PT ;  /* 0x000000010a00980c */ /* 0x002fe20003f05270 */
[----:B------:R-:W-:Y:S01]  /*4e50*/  ULOP3.LUT UP0, URZ, UR42, 0x1b0, URZ, 0xc0, !UPT ;  /* 0x000001b02aff7892 */ /* 0x000fe2000f80c0ff */
[----:B------:R-:W-:Y:S01]  /*4e60*/  @!P1 ISETP.NE.AND P2, PT, R9, 0x1, PT ;  /* 0x000000010900980c */ /* 0x000fe20003f45270 */
[----:B------:R-:W-:Y:S01]  /*4e70*/  @!P1 IMAD.HI.U32 R3, R75, R11, RZ ;  /* 0x0000000b4b039227 */ /* 0x000fe200078e00ff */
[----:B------:R-:W-:Y:S02]  /*4e80*/  @!P1 SHF.R.U32.HI R0, RZ, R13, R0 ;  /* 0x0000000dff009219 */ /* 0x000fe40000011600 */
[----:B------:R-:W-:Y:S01]  /*4e90*/  @P4 SHF.R.U32.HI R182, RZ, 0x10, R17 ;  /* 0x00000010ffb64819 */ /* 0x000fe20000011611 */
[----:B------:R-:W-:Y:S01]  /*4ea0*/  VIADD R188, R188, 0x1 ;  /* 0x00000001bcbc7836 */ /* 0x000fe20000000000 */
[----:B------:R-:W-:Y:S02]  /*4eb0*/  @!P1 SHF.R.U32.HI R2, RZ, R14, R3 ;  /* 0x0000000eff029219 */ /* 0x000fe40000011603 */
[----:B------:R-:W-:Y:S02]  /*4ec0*/  @!P1 SEL R3, R77, R0, !P2 ;  /* 0x000000004d039207 */ /* 0x000fe40005000000 */
[----:B------:R-:W-:Y:S05]  /*4ed0*/  @!P1 SEL R2, R75, R2, !P0 ;  /* 0x000000024b029207 */ /* 0x000fea0004000000 */
[----:B------:R-:W-:Y:S02]  /*4ee0*/  @!P1 IMAD.IADD R0, R2, 0x1, -R3 ;  /* 0x0000000102009824 */ /* 0x000fe400078e0a03 */
[----:B------:R-:W-:Y:S02]  /*4ef0*/  @!P1 IMAD.IADD R2, R3, 0x1, -R2 ;  /* 0x0000000103029824 */ /* 0x000fe400078e0a02 */
[----:B------:R-:W-:Y:S02]  /*4f00*/  @!P1 IMAD R77, R0, R9, R77 ;  /* 0x00000009004d9224 */ /* 0x000fe400078e024d */
[----:B------:R-:W-:Y:S01]  /*4f10*/  @!P1 IMAD R75, R2, R10, R75 ;  /* 0x0000000a024b9224 */ /* 0x000fe200078e024b */
[----:B------:R-:W-:Y:S06]  /*4f20*/  BRA.U !UP0, `(.L_x_83) ;  /* 0x0000000108407547 */ /* 0x000fec000b800000 */
[----:B------:R-:W1:Y:S01]  /*4f30*/  LDCU.64 UR8, c[0x4][0x80] ;  /* 0x01001000ff0877ac */ /* 0x000e620008000a00 */
[----:B------:R-:W-:Y:S01]  /*4f40*/  MOV R3, 0x0 ;  /* 0x0000000000037802 */ /* 0x000fe20000000f00 */
[----:B------:R-:W-:Y:S02]  /*4f50*/  HFMA2 R12, -RZ, RZ, 0, 5.9604644775390625e-08 ;  /* 0x00000001ff0c7431 */ /* 0x000fe400000001ff */
[----:B------:R-:W-:Y:S02]  /*4f60*/  IMAD.MOV.U32 R8, RZ, RZ, 0x70 ;  /* 0x00000070ff087424 */ /* 0x000fe400078e00ff */
[----:B------:R-:W-:Y:S01]  /*4f70*/  IMAD.MOV.U32 R13, RZ, RZ, RZ ;  /* 0x000000ffff0d7224 */ /* 0x000fe200078e00ff */
[----:B------:R-:W2:Y:S01]  /*4f80*/  LDCU.64 UR6, c[0x4][0x88] ;  /* 0x01001100ff0677ac */ /* 0x000ea20008000a00 */
[----:B------:R-:W3:Y:S01]  /*4f90*/  LDC.64 R2, c[0x4][R3] ;  /* 0x0100000003027b82 */ /* 0x000ee20000000a00 */
[----:B------:R-:W4:Y:S01]  /*4fa0*/  LDCU.64 UR4, c[0x4][0x8] ;  /* 0x01000100ff0477ac */ /* 0x000f220008000a00 */
[----:B-1----:R-:W-:Y:S01]  /*4fb0*/  MOV R5, UR9 ;  /* 0x0000000900057c02 */ /* 0x002fe20008000f00 */
[----:B------:R-:W-:Y:S01]  /*4fc0*/  IMAD.U32 R4, RZ, RZ, UR8 ;  /* 0x00000008ff047e24 */ /* 0x000fe2000f8e00ff */
[----:B--2---:R-:W-:Y:S01]  /*4fd0*/  MOV R7, UR7 ;  /* 0x0000000700077c02 */ /* 0x004fe20008000f00 */
[----:B------:R-:W-:Y:S01]  /*4fe0*/  IMAD.U32 R6, RZ, RZ, UR6 ;  /* 0x00000006ff067e24 */ /* 0x000fe2000f8e00ff */
[----:B----4-:R-:W-:Y:S01]  /*4ff0*/  MOV R11, UR5 ;  /* 0x00000005000b7c02 */ /* 0x010fe20008000f00 */
[----:B------:R-:W-:Y:S02]  /*5000*/  IMAD.U32 R10, RZ, RZ, UR4 ;  /* 0x00000004ff0a7e24 */ /* 0x000fe4000f8e00ff */
[----:B------:R-:W-:Y:S07]  /*5010*/  LEPC R20, `(.L_x_83) ;  /* 0x000000001014794e */ /* 0x000fee0000000000 */
[----:B---3-5:R-:W-:Y:S05]  /*5020*/  CALL.ABS.NOINC R2 ;  /* 0x0000000002007343 */ /* 0x028fea0003c00000 */
.L_x_83:
[----:B------:R-:W-:Y:S01]  /*5030*/  LOP3.LUT P0, RZ, R186, 0x1b0, RZ, 0xc0, !PT ;  /* 0x000001b0baff7812 */ /* 0x000fe2000780c0ff */
[----:B------:R-:W-:Y:S11]  /*5040*/  BSSY.RECONVERGENT B6, `(.L_x_84) ;  /* 0x0000013000067945 */ /* 0x000ff60003800200 */
[----:B------:R-:W-:Y:S01]  /*5050*/  @!UPT UIADD3 URZ, UPT, UPT, URZ, URZ, URZ ;  /* 0x000000fffffff290 */ /* 0x000fe2000fffe0ff */
[----:B------:R-:W-:Y:S05]  /*5060*/  @!P0 BRA `(.L_x_85) ;  /* 0x0000000000408947 */ /* 0x000fea0003800000 */
        /* <DEDUP_REMOVED lines=16> */
.L_x_85:
[----:B------:R-:W-:Y:S05]  /*5170*/  BSYNC.RECONVERGENT B6 ;  /* 0x0000000000067941 */ /* 0x000fea0003800200 */
.L_x_84:
[----:B------:R-:W-:Y:S01]  /*5180*/  ISETP.NE.U32.AND P3, PT, R156, RZ, PT ;  /* 0x000000ff9c00720c */ /* 0x000fe20003f65070 */
[----:B------:R-:W-:Y:S01]  /*5190*/  UISETP.NE.AND UP1, UPT, UR44, URZ, UPT ;  /* 0x000000ff2c00728c */ /* 0x000fe2000bf25270 */
[----:B------:R-:W-:Y:S02]  /*51a0*/  ISETP.NE.U32.AND P4, PT, R152, RZ, PT ;  /* 0x000000ff9800720c */ /* 0x000fe40003f85070 */
[----:B------:R-:W-:Y:S02]  /*51b0*/  ISETP.NE.AND.EX P3, PT, R157, RZ, PT, P3 ;  /* 0x000000ff9d00720c */ /* 0x000fe40003f65330 */
[----:B------:R-:W-:Y:S02]  /*51c0*/  PLOP3.LUT P1, PT, PT, PT, PT, 0x8, 0x80 ;  /* 0x000000000080781c */ /* 0x000fe40003f2e170 */
[----:B------:R-:W-:Y:S02]  /*51d0*/  PLOP3.LUT P0, PT, PT, PT, UP1, 0x80, 0x8 ;  /* 0x000000000008781c */ /* 0x000fe40003f0f018 */
[----:B------:R-:W-:Y:S02]  /*51e0*/  ISETP.NE.AND.EX P4, PT, R153, RZ, PT, P4 ;  /* 0x000000ff9900720c */ /* 0x000fe40003f85340 */
[----:B------:R-:W1:Y:S09]  /*51f0*/  @UP1 LDCU.64 UR4, c[0x0][0x888] ;  /* 0x00011100ff0417ac */ /* 0x000e720008000a00 */
[----:B------:R-:W-:Y:S01]  /*5200*/  @P0 PLOP3.LUT P1, PT, P3, PT, PT, 0x80, 0x8 ;  /* 0x000000000008081c */ /* 0x000fe20001f2f070 */
[----:B-1----:R-:W-:Y:S04]  /*5210*/  @UP1 UISETP.NE.U32.AND UP0, UPT, UR4, URZ, UPT ;  /* 0x000000ff0400128c */ /* 0x002fe8000bf05070 */
[----:B------:R-:W-:Y:S04]  /*5220*/  @UP1 UISETP.NE.AND.EX UP0, UPT, UR5, URZ, UPT, UP0 ;  /* 0x000000ff0500128c */ /* 0x000fe8000bf05300 */
[----:B------:R-:W-:Y:S01]  /*5230*/  @UP1 USEL UR4, URZ, 0xffffffff, UP0 ;  /* 0xffffffffff041887 */ /* 0x000fe20008000000 */
[----:B------:R-:W-:Y:S11]  /*5240*/  @!P3 BRA `(.L_x_86) ;  /* 0x00000000002cb947 */ /* 0x000ff60003800000 */
[----:B------:R-:W-:Y:S01]  /*5250*/  ISETP.NE.U32.AND P2, PT, R154, RZ, PT ;  /* 0x000000ff9a00720c */ /* 0x000fe20003f45070 */
[----:B------:R-:W-:Y:S03]  /*5260*/  IMAD.MOV.U32 R168, RZ, RZ, 0x1 ;  /* 0x00000001ffa87424 */ /* 0x000fe600078e00ff */
[----:B------:R-:W-:Y:S11]  /*5270*/  ISETP.NE.AND.EX P2, PT, R155, RZ, PT, P2 ;  /* 0x000000ff9b00720c */ /* 0x000ff60003f45320 */
[----:B------:R-:W-:Y:S02]  /*5280*/  @!UPT UIADD3 URZ, UPT, UPT, URZ, URZ, URZ ;  /* 0x000000fffffff290 */ /* 0x000fe4000fffe0ff */
[----:B------:R-:W1:Y:S01]  /*5290*/  @P2 LDC.64 R2, c[0x0][0x888] ;  /* 0x00022200ff022b82 */ /* 0x000e620000000a00 */
[----:B------:R-:W-:Y:S04]  /*52a0*/  @P2 IMAD R0, R156, UR36, RZ ;  /* 0x000000249c002c24 */ /* 0x000fe8000f8e02ff */
[----:B-1----:R-:W-:Y:S04]  /*52b0*/  @P2 IMAD.WIDE R2, R0, 0x4, R2 ;  /* 0x0000000400022825 */ /* 0x002fe800078e0202 */
[----:B------:R-:W-:Y:S01]  /*52c0*/  HFMA2 R0, -RZ, RZ, 0, 5.9604644775390625e-08 ;  /* 0x00000001ff007431 */ /* 0x000fe200000001ff */
[----:B-----5:R1:W5:Y:S04]  /*52d0*/  @P2 LDG.E R80, desc[UR40][R2.64] ;  /* 0x0000002802502981 */ /* 0x020368000c1e1900 */
[----:B------:R-:W-:Y:S01]  /*52e0*/  @!P2 PRMT R168, R0, 0x7610, R168 ;  /* 0x0000761000a8a816 */ /* 0x000fe200000000a8 */
[----:B-1----:R-:W2:Y:S06]  /*52f0*/  @!P2 LDC R80, c[0x0][0x880] ;  /* 0x00022000ff50ab82 */ /* 0x002eac0000000800 */
.L_x_86:
[----:B------:R-:W-:Y:S05]  /*5300*/  @!P4 BRA `(.L_x_87) ;  /* 0x000000000020c947 */ /* 0x000fea0003800000 */
[----:B------:R-:W-:Y:S04]  /*5310*/  ISETP.NE.U32.AND P2, PT, R146, RZ, PT ;  /* 0x000000ff9200720c */ /* 0x000fe80003f45070 */
[----:B------:R-:W-:Y:S11]  /*5320*/  ISETP.NE.AND.EX P2, PT, R147, RZ, PT, P2 ;  /* 0x000000ff9300720c */ /* 0x000ff60003f45320 */
[----:B------:R-:W-:Y:S02]  /*5330*/  @!UPT UIADD3 URZ, UPT, UPT, URZ, URZ, URZ ;  /* 0x000000fffffff290 */ /* 0x000fe4000fffe0ff */
[----:B------:R-:W1:Y:S01]  /*5340*/  @P2 LDC.64 R2, c[0x0][0x8a8] ;  /* 0x00022a00ff022b82 */ /* 0x000e620000000a00 */
[----:B------:R-:W-:Y:S04]  /*5350*/  @P2 IMAD R0, R152, UR36, RZ ;  /* 0x0000002498002c24 */ /* 0x000fe8000f8e02ff */
[----:B-1----:R-:W-:Y:S05]  /*5360*/  @P2 IMAD.WIDE R2, R0, 0x4, R2 ;  /* 0x0000000400022825 */ /* 0x002fea00078e0202 */
[----:B-----5:R1:W5:Y:S02]  /*5370*/  @P2 LDG.E R78, desc[UR40][R2.64] ;  /* 0x00000028024e2981 */ /* 0x020364000c1e1900 */
[----:B-1----:R-:W3:Y:S02]  /*5380*/  @!P2 LDC R78, c[0x0][0x8a0] ;  /* 0x00022800ff4eab82 */ /* 0x002ee40000000800 */
.L_x_87:
[----:B--2--5:R-:W-:Y:S01]  /*5390*/  @P0 ISETP.NE.AND P4, PT, R80, RZ, PT ;  /* 0x000000ff5000020c */ /* 0x024fe20003f85270 */
[----:B------:R-:W-:Y:S01]  /*53a0*/  IMAD.U32 R0, RZ, RZ, UR4 ;  /* 0x00000004ff007e24 */ /* 0x000fe2000f8e00ff */
[----:B------:R-:W-:Y:S01]  /*53b0*/  @P0 LOP3.LUT P2, RZ, R168, 0xff, RZ, 0xc0, !PT ;  /* 0x000000ffa8ff0812 */ /* 0x000fe2000784c0ff */
[----:B------:R-:W-:Y:S01]  /*53c0*/  BSSY B1, `(.L_x_88) ;  /* 0x000003d000017945 */ /* 0x000fe20003800000 */
[----:B------:R-:W-:Y:S01]  /*53d0*/  @P0 SEL R3, RZ, 0xffffffff, P4 ;  /* 0xffffffffff030807 */ /* 0x000fe20002000000 */
[C---:B------:R-:W-:Y:S01]  /*53e0*/  IMAD R64, R76.reuse, 0x40, R79 ;  /* 0x000000404c407824 */ /* 0x040fe200078e024f */
[----:B------:R-:W-:Y:S02]  /*53f0*/  LEA R148, R76, UR43, 0x3 ;  /* 0x0000002b4c947c11 */ /* 0x000fe4000f8e18ff */
[----:B------:R-:W-:Y:S02]  /*5400*/  CS2R R102, SRZ ;  /* 0x0000000000667805 */ /* 0x000fe4000001ff00 */
[----:B------:R-:W-:Y:S02]  /*5410*/  @P1 SEL R3, R0, R3, !P2 ;  /* 0x0000000300031207 */ /* 0x000fe40005000000 */
[----:B------:R-:W-:Y:S02]  /*5420*/  CS2R R100, SRZ ;  /* 0x0000000000647805 */ /* 0x000fe4000001ff00 */
[----:B------:R-:W-:Y:S02]  /*5430*/  SHF.L.U32 R5, R185, 0x1f, RZ ;  /* 0x0000001fb9057819 */ /* 0x000fe400000006ff */
[----:B------:R-:W-:Y:S02]  /*5440*/  CS2R R98, SRZ ;  /* 0x0000000000627805 */ /* 0x000fe4000001ff00 */
[----:B------:R-:W-:Y:S02]  /*5450*/  @P0 LOP3.LUT R3, R3, 0x1, RZ, 0xc0, !PT ;  /* 0x0000000103030812 */ /* 0x000fe400078ec0ff */
[----:B------:R-:W-:Y:S02]  /*5460*/  CS2R R96, SRZ ;  /* 0x0000000000607805 */ /* 0x000fe4000001ff00 */
[----:B------:R-:W-:Y:S02]  /*5470*/  PLOP3.LUT P5, PT, PT, PT, PT, 0x8, 0x80 ;  /* 0x000000000080781c */ /* 0x000fe40003fae170 */
[----:B------:R-:W-:Y:S02]  /*5480*/  CS2R R94, SRZ ;  /* 0x00000000005e7805 */ /* 0x000fe4000001ff00 */
[----:B------:R-:W-:Y:S02]  /*5490*/  ISETP.NE.U32.OR P1, PT, R3, 0x1, !P0 ;  /* 0x000000010300780c */ /* 0x000fe40004725470 */
[----:B------:R-:W-:Y:S02]  /*54a0*/  CS2R R92, SRZ ;  /* 0x00000000005c7805 */ /* 0x000fe4000001ff00 */
[----:B------:R-:W-:Y:S02]  /*54b0*/  CS2R R90, SRZ ;  /* 0x00000000005a7805 */ /* 0x000fe4000001ff00 */
[----:B------:R-:W-:Y:S07]  /*54c0*/  CS2R R88, SRZ ;  /* 0x0000000000587805 */ /* 0x000fee000001ff00 */
[----:B------:R-:W-:Y:S04]  /*54d0*/  @P1 SHF.L.U32 R2, R183, 0x1f, RZ ;  /* 0x0000001fb7021819 */ /* 0x000fe800000006ff */
[----:B------:R-:W1:Y:S01]  /*54e0*/  @P1 SYNCS.PHASECHK.TRANS64.TRYWAIT P0, [UR43+0x80], R2 ;  /* 0x00008002ff0015a7 */ /* 0x000e62000800112b */
[----:B------:R2:W4:Y:S01]  /*54f0*/  SYNCS.PHASECHK.TRANS64.TRYWAIT P4, [R148+URZ+0xc0], R5 ;  /* 0x0000c005940075a7 */ /* 0x00052200080811ff */
[----:B-1----:R-:W-:Y:S01]  /*5500*/  @P1 PLOP3.LUT P5, PT, P0, PT, PT, 0x8, 0x80 ;  /* 0x000000000080181c */ /* 0x002fe200007ae170 */
[----:B------:R-:W-:Y:S01]  /*5510*/  @!UPT UIADD3 URZ, UPT, UPT, URZ, URZ, URZ ;  /* 0x000000fffffff290 */ /* 0x000fe2000fffe0ff */
[----:B--2-4-:R-:W-:Y:S11]  /*5520*/  @!P1 BRA `(.L_x_89) ;  /* 0x0000000000989947 */ /* 0x014ff60003800000 */
[----:B------:R-:W-:Y:S01]  /*5530*/  ISETP.NE.U32.AND P0, PT, RZ, UR38, PT ;  /* 0x00000026ff007c0c */ /* 0x000fe2000bf05070 */
[----:B------:R-:W-:Y:S01]  /*5540*/  BSSY B0, `(.L_x_90) ;  /* 0x0000016000007945 */ /* 0x000fe20003800000 */
[----:B------:R-:W-:Y:S02]  /*5550*/  ISETP.NE.AND P2, PT, R80, RZ, PT ;  /* 0x000000ff5000720c */ /* 0x000fe40003f45270 */
[----:B------:R-:W-:Y:S02]  /*5560*/  CS2R R90, SRZ ;  /* 0x00000000005a7805 */ /* 0x000fe4000001ff00 */
[----:B------:R-:W-:Y:S02]  /*5570*/  ISETP.NE.AND.EX P0, PT, RZ, UR39, PT, P0 ;  /* 0x00000027ff007c0c */ /* 0x000fe4000bf05300 */
[----:B------:R-:W-:Y:S02]  /*5580*/  CS2R R88, SRZ ;  /* 0x0000000000587805 */ /* 0x000fe4000001ff00 */
[----:B------:R-:W-:Y:S02]  /*5590*/  LOP3.LUT P1, RZ, R168, 0xff, RZ, 0xc0, !PT ;  /* 0x000000ffa8ff7812 */ /* 0x000fe4000782c0ff */
[----:B------:R-:W-:Y:S02]  /*55a0*/  CS2R R94, SRZ ;  /* 0x00000000005e7805 */ /* 0x000fe4000001ff00 */
[----:B------:R-:W-:Y:S02]  /*55b0*/  SEL R0, RZ, 0xffffffff, P2 ;  /* 0xffffffffff007807 */ /* 0x000fe40001000000 */
[----:B------:R-:W-:Y:S02]  /*55c0*/  CS2R R92, SRZ ;  /* 0x00000000005c7805 */ /* 0x000fe4000001ff00 */
[----:B------:R-:W-:Y:S02]  /*55d0*/  SEL R3, RZ, 0xffffffff, P0 ;  /* 0xffffffffff037807 */ /* 0x000fe40000000000 */
[----:B------:R-:W-:Y:S02]  /*55e0*/  CS2R R98, SRZ ;  /* 0x0000000000627805 */ /* 0x000fe4000001ff00 */
[----:B------:R-:W-:Y:S02]  /*55f0*/  CS2R R96, SRZ ;  /* 0x0000000000607805 */ /* 0x000fe4000001ff00 */
[----:B------:R-:W-:Y:S02]  /*5600*/  CS2R R102, SRZ ;  /* 0x0000000000667805 */ /* 0x000fe4000001ff00 */
[----:B------:R-:W-:Y:S02]  /*5610*/  @P3 SEL R0, R3, R0, !P1 ;  /* 0x0000000003003207 */ /* 0x000fe40004800000 */
[----:B------:R-:W-:Y:S02]  /*5620*/  CS2R R100, SRZ ;  /* 0x0000000000647805 */ /* 0x000fe4000001ff00 */
[----:B------:R-:W-:Y:S04]  /*5630*/  LOP3.LUT R0, R0, 0x1, RZ, 0xc0, !PT ;  /* 0x0000000100007812 */ /* 0x000fe800078ec0ff */
[----:B------:R-:W-:Y:S01]  /*5640*/  ISETP.NE.U32.AND P0, PT, R0, 0x1, PT ;  /* 0x000000010000780c */ /* 0x000fe20003f05070 */
[----:B------:R-:W-:Y:S01]  /*5650*/  @!UPT UIADD3 URZ, UPT, UPT, URZ, URZ, URZ ;  /* 0x000000fffffff290 */ /* 0x000fe2000fffe0ff */
[----:B------:R-:W-:Y:S11]  /*5660*/  @!P5 BRA `(.L_x_91) ;  /* 0x00000000000cd947 */ /* 0x000ff60003800000 */
[----:B------:R-:W-:Y:S04]  /*5670*/  SHF.L.U32 R3, R183, 0x1f, RZ ;  /* 0x0000001fb7037819 */ /* 0x000fe800000006ff */
[----:B------:R-:W1:Y:S02]  /*5680*/  SYNCS.PHASECHK.TRANS64.TRYWAIT P1, [UR43+0x80], R3 ;  /* 0x00008003ff0075a7 */ /* 0x000e64000802112b */
[----:B-1----:R-:W-:Y:S05]  /*5690*/  @!P1 BRA `(.L_x_92) ;  /* 0x0000001c00fc9947 */ /* 0x002fea0003800000 */
.L_x_91:
[----:B------:R-:W-:Y:S05]  /*56a0*/  BSYNC B0 ;  /* 0x0000000000007941 */ /* 0x000fea0003800000 */
.L_x_90:
[----:B------:R2:W4:Y:S01]  /*56b0*/  @P0 LDS.128 R88, [R180+UR43+0x200] ;  /* 0x0002002bb4580984 */ /* 0x0005220008000c00 */
[----:B------:R-:W-:Y:S01]  /*56c0*/  UIADD3 UR4, UPT, UPT, UR43, 0x88, URZ ;  /* 0x000000882b047890 */ /* 0x000fe2000fffe0ff */
[----:B------:R-:W-:Y:S02]  /*56d0*/  LOP3.LUT R183, R183, 0x1, RZ, 0x3c, !PT ;  /* 0x00000001b7b77812 */ /* 0x000fe400078e3cff */
[----:B------:R2:W1:Y:S01]  /*56e0*/  @P0 LDS.128 R92, [R179+0x200] ;  /* 0x00020000b35c0984 */ /* 0x0004620000000c00 */
[----:B------:R-:W-:Y:S03]  /*56f0*/  UPRMT UR4, UR37, 0x654, UR4 ;  /* 0x0000065425047896 */ /* 0x000fe60008000004 */
[----:B------:R2:W1:Y:S04]  /*5700*/  @P0 LDS.128 R96, [R178+0x200] ;  /* 0x00020000b2600984 */ /* 0x0004680000000c00 */
[----:B------:R2:W1:Y:S01]  /*5710*/  @P0 LDS.128 R100, [R177+0x200] ;  /* 0x00020000b1640984 */ /* 0x0004620000000c00 */
[----:B------:R-:W-:Y:S01]  /*5720*/  @!PT LDS RZ, [RZ] ;  /* 0x00000000fffff984 */ /* 0x000fe20000000800 */
[----:B------:R-:W-:Y:S01]  /*5730*/  @!PT LDS RZ, [RZ] ;  /* 0x00000000fffff984 */ /* 0x000fe20000000800 */
[----:B------:R-:W-:Y:S01]  /*5740*/  @!PT LDS RZ, [RZ] ;  /* 0x00000000fffff984 */ /* 0x000fe20000000800 */
[----:B------:R-:W-:Y:S01]  /*5750*/  @!PT LDS RZ, [RZ] ;  /* 0x00000000fffff984 */ /* 0x000fe20000000800 */
[----:B------:R5:W-:Y:S06]  /*5760*/  MEMBAR.ALL.CTA ;  /* 0x0000000000007992 */ /* 0x000bec0000008000 */
[----:B-----5:R-:W5:Y:S02]  /*5770*/  FENCE.VIEW.ASYNC.S ;  /* 0x00000000000073c6 */ /* 0x020f640000000000 */
[----:B-----5:R-:W-:Y:S01]  /*5780*/  SYNCS.ARRIVE.TRANS64.RED.A1T0 RZ, [UR4], RZ ;  /* 0x000000ffffff79a7 */ /* 0x020fe20008100404 */
.L_x_89:
[----:B------:R-:W-:Y:S05]  /*5790*/  BSYNC B1 ;  /* 0x0000000000017941 */ /* 0x000fea0003800000 */
.L_x_88:
[----:B-1----:R-:W-:Y:S04]  /*57a0*/  SHF.R.U32.HI R0, RZ, 0x15, R64 ;  /* 0x00000015ff007819 */ /* 0x002fe80000011640 */
[----:B------:R-:W-:Y:S01]  /*57b0*/  LOP3.LUT P0, RZ, R0, 0x3, R181, 0x48, !PT ;  /* 0x0000000300ff7812 */ /* 0x000fe200078048b5 */
[----:B------:R-:W-:Y:S01]  /*57c0*/  @!UPT UIADD3 URZ, UPT, UPT, URZ, URZ, URZ ;  /* 0x000000fffffff290 */ /* 0x000fe2000fffe0ff */
[----:B------:R-:W-:Y:S11]  /*57d0*/  @P4 BRA `(.L_x_93) ;  /* 0x0000000000084947 */ /* 0x000ff60003800000 */
[----:B------:R-:W1:Y:S02]  /*57e0*/  SYNCS.PHASECHK.TRANS64.TRYWAIT P1, [R148+URZ+0xc0], R5 ;  /* 0x0000c005940075a7 */ /* 0x000e6400080211ff */
[----:B-1----:R-:W-:Y:S05]  /*57f0*/  @!P1 BRA `(.L_x_94) ;  /* 0x0000001c00bc9947 */ /* 0x002fea0003800000 */
.L_x_93:
[----:B------:R-:W-:Y:S05]  /*5800*/  @!P0 BRA `(.L_x_95) ;  /* 0x0000000000408947 */ /* 0x000fea0003800000 */
[----:B------:R-:W1:Y:S01]  /*5810*/  LDCU.64 UR8, c[0x4][0x70] ;  /* 0x01000e00ff0877ac */ /* 0x000e620008000a00 */
[----:B------:R-:W-:Y:S01]  /*5820*/  MOV R3, 0x0 ;  /* 0x0000000000037802 */ /* 0x000fe20000000f00 */
[----:B------:R-:W-:Y:S02]  /*5830*/  HFMA2 R12, -RZ, RZ, 0, 5.9604644775390625e-08 ;  /* 0x00000001ff0c7431 */ /* 0x000fe400000001ff */
[----:B------:R-:W-:Y:S02]  /*5840*/  IMAD.MOV.U32 R8, RZ, RZ, 0x192 ;  /* 0x00000192ff087424 */ /* 0x000fe400078e00ff */
[----:B------:R-:W-:Y:S01]  /*5850*/  IMAD.MOV.U32 R13, RZ, RZ, RZ ;  /* 0x000000ffff0d7224 */ /* 0x000fe200078e00ff */
[----:B------:R-:W5:Y:S01]  /*5860*/  LDCU.64 UR6, c[0x4][0x78] ;  /* 0x01000f00ff0677ac */ /* 0x000f620008000a00 */
[----:B------:R-:W2:Y:S01]  /*5870*/  LDC.64 R2, c[0x4][R3] ;  /* 0x0100000003027b82 */ /* 0x000ea20000000a00 */
[----:B------:R-:W3:Y:S01]  /*5880*/  LDCU.64 UR4, c[0x4][0x10] ;  /* 0x01000200ff0477ac */ /* 0x000ee20008000a00 */
[----:B-1----:R-:W-:Y:S01]  /*5890*/  MOV R5, UR9 ;  /* 0x0000000900057c02 */ /* 0x002fe20008000f00 */
[----:B------:R-:W-:Y:S01]  /*58a0*/  IMAD.U32 R4, RZ, RZ, UR8 ;  /* 0x00000008ff047e24 */ /* 0x000fe2000f8e00ff */
[----:B-----5:R-:W-:Y:S01]  /*58b0*/  MOV R7, UR7 ;  /* 0x0000000700077c02 */ /* 0x020fe20008000f00 */
[----:B------:R-:W-:Y:S01]  /*58c0*/  IMAD.U32 R6, RZ, RZ, UR6 ;  /* 0x00000006ff067e24 */ /* 0x000fe2000f8e00ff */
[----:B---3--:R-:W-:Y:S01]  /*58d0*/  MOV R11, UR5 ;  /* 0x00000005000b7c02 */ /* 0x008fe20008000f00 */
[----:B------:R-:W-:Y:S02]  /*58e0*/  IMAD.U32 R10, RZ, RZ, UR4 ;  /* 0x00000004ff0a7e24 */ /* 0x000fe4000f8e00ff */
[----:B------:R-:W-:Y:S07]  /*58f0*/  LEPC R20, `(.L_x_95) ;  /* 0x000000001014794e */ /* 0x000fee0000000000 */
[----:B--2-4-:R-:W-:Y:S05]  /*5900*/  CALL.ABS.NOINC R2 ;  /* 0x0000000002007343 */ /* 0x014fea0003c00000 */
.L_x_95:
[----:B------:R-:W-:Y:S01]  /*5910*/  LOP3.LUT P0, RZ, R176, 0x60, RZ, 0xc0, !PT ;  /* 0x00000060b0ff7812 */ /* 0x000fe2000780c0ff */
[----:B------:R-:W-:Y:S05]  /*5920*/  WARPSYNC.ALL ;  /* 0x0000000000007948 */ /* 0x000fea0003800000 */
[----:B----4-:R-:W-:Y:S01]  /*5930*/  IMAD.U32 R141, R90, 0x10000, RZ ;  /* 0x000100005a8d7824 */ /* 0x010fe200078e00ff */
[----:B------:R-:W-:Y:S01]  /*5940*/  R2UR UR4, R64 ;  /* 0x00000000400472ca */ /* 0x000fe200000e0000 */
[----:B------:R-:W-:Y:S01]  /*5950*/  IMAD.U32 R136, R92, 0x10000, RZ ;  /* 0x000100005c887824 */ /* 0x000fe200078e00ff */
[C---:B------:R-:W-:Y:S01]  /*5960*/  SHF.L.U32 R82, R88.reuse, 0x10, RZ ;  /* 0x0000001058527819 */ /* 0x040fe200000006ff */
[----:B------:R-:W-:Y:S01]  /*5970*/  IMAD.U32 R121, R97, 0x10000, RZ ;  /* 0x0001000061797824 */ /* 0x000fe200078e00ff */
[----:B------:R-:W-:Y:S01]  /*5980*/  PRMT R81, R88, 0x8880, RZ ;  /* 0x0000888058517816 */ /* 0x000fe200000000ff */
[----:B------:R-:W-:Y:S01]  /*5990*/  IMAD.U32 R106, R102, 0x10000, RZ ;  /* 0x00010000666a7824 */ /* 0x000fe200078e00ff */
[----:B------:R-:W-:Y:S01]  /*59a0*/  SHF.L.U32 R83, R88, 0x8, RZ ;  /* 0x0000000858537819 */ /* 0x000fe200000006ff */
[----:B------:R-:W-:Y:S01]  /*59b0*/  IMAD.SHL.U32 R129, R94, 0x100, RZ ;  /* 0x000001005e817824 */ /* 0x000fe200078e00ff */
[----:B------:R-:W-:Y:S01]  /*59c0*/  SHF.R.S32.HI R82, RZ, 0x18, R82 ;  /* 0x00000018ff527819 */ /* 0x000fe20000011452 */
[----:B------:R-:W-:Y:S01]  /*59d0*/  IMAD.SHL.U32 R114, R99, 0x100, RZ ;  /* 0x0000010063727824 */ /* 0x000fe200078e00ff */
[C---:B------:R-:W-:Y:S01]  /*59e0*/  PRMT R145, R89.reuse, 0x8880, RZ ;  /* 0x0000888059917816 */ /* 0x040fe200000000ff */
[----:B------:R-:W-:Y:S01]  /*59f0*/  BSSY.RECONVERGENT B0, `(.L_x_96) ;  /* 0x0000125000007945 */ /* 0x000fe20003800200 */
[----:B------:R-:W-:Y:S01]  /*5a00*/  SHF.R.S32.HI R83, RZ, 0x18, R83 ;  /* 0x00000018ff537819 */ /* 0x000fe20000011453 */
[----:B------:R-:W3:Y:S01]  /*5a10*/  LDTM.x64 R4, tmem[UR4] ;  /* 0x00000004000479ee */ /* 0x000ee20008340000 */
[----:B------:R-:W-:Y:S01]  /*5a20*/  NOP ;  /* 0x0000000000007918 */ /* 0x000fe20000000000 */
[----:B------:R-:W-:Y:S02]  /*5a30*/  R2UR UR5, R148 ;  /* 0x00000000940572ca */ /* 0x000fe400000e0000 */
[----:B------:R-:W-:Y:S02]  /*5a40*/  SHF.R.S32.HI R84, RZ, 0x18, R88 ;  /* 0x00000018ff547819 */ /* 0x000fe40000011458 */
[----:B------:R-:W-:Y:S02]  /*5a50*/  SHF.L.U32 R144, R89, 0x10, RZ ;  /* 0x0000001059907819 */ /* 0x000fe400000006ff */
[----:B------:R-:W-:Y:S02]  /*5a60*/  PRMT R142, R90, 0x8880, RZ ;  /* 0x000088805a8e7816 */ /* 0x000fe400000000ff */
[----:B------:R-:W-:Y:S02]  /*5a70*/  SHF.R.S32.HI R85, RZ, 0x18, R89 ;  /* 0x00000018ff557819 */ /* 0x000fe40000011459 */
[C---:B------:R-:W-:Y:S02]  /*5a80*/  PRMT R140, R91.reuse, 0x8880, RZ ;  /* 0x000088805b8c7816 */ /* 0x040fe400000000ff */
[----:B------:R-:W-:Y:S01]  /*5a90*/  SHF.R.S32.HI R86, RZ, 0x18, R90 ;  /* 0x00000018ff567819 */ /* 0x000fe2000001145a */
[----:B------:R-:W-:Y:S01]  /*5aa0*/  UIADD3 UR5, UPT, UPT, UR5, 0xe0, URZ ;  /* 0x000000e005057890 */ /* 0x000fe2000fffe0ff */
[----:B------:R-:W-:Y:S02]  /*5ab0*/  SHF.L.U32 R139, R91, 0x10, RZ ;  /* 0x000000105b8b7819 */ /* 0x000fe400000006ff */
[----:B------:R-:W-:Y:S01]  /*5ac0*/  PRMT R137, R92, 0x8880, RZ ;  /* 0x000088805c897816 */ /* 0x000fe200000000ff */
[----:B------:R-:W-:Y:S01]  /*5ad0*/  UPRMT UR5, UR37, 0x654, UR5 ;  /* 0x0000065425057896 */ /* 0x000fe20008000005 */
[----:B------:R-:W-:Y:S02]  /*5ae0*/  SHF.R.S32.HI R88, RZ, 0x18, R91 ;  /* 0x00000018ff587819 */ /* 0x000fe4000001145b */
[C---:B------:R-:W-:Y:S01]  /*5af0*/  PRMT R134, R93.reuse, 0x8880, RZ ;  /* 0x000088805d867816 */ /* 0x040fe200000000ff */
[C---:B---3--:R-:W-:Y:S01]  /*5b00*/  IMAD R4, R78.reuse, R4, RZ ;  /* 0x000000044e047224 */ /* 0x048fe200078e02ff */
[----:B------:R-:W-:Y:S01]  /*5b10*/  SHF.L.U32 R133, R93, 0x10, RZ ;  /* 0x000000105d857819 */ /* 0x000fe200000006ff */
[----:B------:R-:W-:Y:S01]  /*5b20*/  IMAD R5, R78, R5, RZ ;  /* 0x000000054e057224 */ /* 0x000fe200078e02ff */
[----:B------:R-:W-:Y:S01]  /*5b30*/  PRMT R131, R94, 0x8880, RZ ;  /* 0x000088805e837816 */ /* 0x000fe200000000ff */
[C---:B------:R-:W-:Y:S01]  /*5b40*/  IMAD R6, R78.reuse, R6, RZ ;  /* 0x000000064e067224 */ /* 0x040fe200078e02ff */
[----:B------:R-:W-:Y:S01]  /*5b50*/  SYNCS.ARRIVE.TRANS64.RED.A1T0 RZ, [UR5], RZ ;  /* 0x000000ffffff79a7 */ /* 0x000fe20008100405 */
[-C--:B------:R-:W-:Y:S01]  /*5b60*/  IMAD R4, R81, R80.reuse, R4 ;  /* 0x0000005051047224 */ /* 0x080fe200078e0204 */
[----:B------:R-:W-:Y:S01]  /*5b70*/  MOV R81, R145 ;  /* 0x0000009100517202 */ /* 0x000fe20000000f00 */
[----:B------:R-:W-:Y:S01]  /*5b80*/  IMAD R7, R78, R7, RZ ;  /* 0x000000074e077224 */ /* 0x000fe200078e02ff */
[----:B------:R-:W-:Y:S01]  /*5b90*/  SHF.L.U32 R130, R94, 0x10, RZ ;  /* 0x000000105e827819 */ /* 0x000fe200000006ff */
[-C--:B------:R-:W-:Y:S01]  /*5ba0*/  IMAD R5, R82, R80.reuse, R5 ;  /* 0x0000005052057224 */ /* 0x080fe200078e0205 */
[----:B------:R-:W-:Y:S01]  /*5bb0*/  SHF.R.S32.HI R82, RZ, 0x18, R144 ;  /* 0x00000018ff527819 */ /* 0x000fe20000011490 */
[----:B------:R-:W-:Y:S01]  /*5bc0*/  IMAD R6, R83, R80, R6 ;  /* 0x0000005053067224 */ /* 0x000fe200078e0206 */
[C---:B------:R-:W-:Y:S01]  /*5bd0*/  PRMT R128, R95.reuse, 0x8880, RZ ;  /* 0x000088805f807816 */ /* 0x040fe200000000ff */
[----:B------:R-:W-:Y:S01]  /*5be0*/  IMAD R8, R78, R8, RZ ;  /* 0x000000084e087224 */ /* 0x000fe200078e02ff */
[----:B------:R-:W-:Y:S01]  /*5bf0*/  SHF.L.U32 R127, R95, 0x10, RZ ;  /* 0x000000105f7f7819 */ /* 0x000fe200000006ff */
[-C--:B------:R-:W-:Y:S01]  /*5c00*/  IMAD R7, R84, R80.reuse, R7 ;  /* 0x0000005054077224 */ /* 0x080fe200078e0207 */
[----:B------:R-:W-:Y:S01]  /*5c10*/  PRMT R125, R96, 0x8880, RZ ;  /* 0x00008880607d7816 */ /* 0x000fe200000000ff */
[----:B------:R-:W-:Y:S01]  /*5c20*/  IMAD R9, R78, R9, RZ ;  /* 0x000000094e097224 */ /* 0x000fe200078e02ff */
[----:B------:R-:W-:Y:S01]  /*5c30*/  SHF.L.U32 R124, R96, 0x10, RZ ;  /* 0x00000010607c7819 */ /* 0x000fe200000006ff */
[----:B------:R-:W-:Y:S01]  /*5c40*/  IMAD R8, R81, R80, R8 ;  /* 0x0000005051087224 */ /* 0x000fe200078e0208 */
[----:B------:R-:W-:Y:S01]  /*5c50*/  I2IP.S8.S32.SAT R148, R7, R6, RZ ;  /* 0x0000000607947239 */ /* 0x000fe200000014ff */
[C---:B------:R-:W-:Y:S01]  /*5c60*/  IMAD R10, R78.reuse, R10, RZ ;  /* 0x0000000a4e0a7224 */ /* 0x040fe200078e02ff */
[----:B------:R-:W-:Y:S01]  /*5c70*/  PRMT R122, R97, 0x8880, RZ ;  /* 0x00008880617a7816 */ /* 0x000fe200000000ff */
[----:B------:R-:W-:Y:S01]  /*5c80*/  IMAD R11, R78, R11, RZ ;  /* 0x0000000b4e0b7224 */ /* 0x000fe200078e02ff */
[----:B------:R-:W-:Y:S01]  /*5c90*/  I2IP.S8.S32.SAT R148, R5, R4, R148 ;  /* 0x0000000405947239 */ /* 0x000fe20000001494 */
[----:B------:R-:W-:Y:S01]  /*5ca0*/  IMAD R9, R82, R80, R9 ;  /* 0x0000005052097224 */ /* 0x000fe200078e0209 */
[----:B------:R-:W-:Y:S01]  /*5cb0*/  SHF.R.S32.HI R82, RZ, 0x18, R141 ;  /* 0x00000018ff527819 */ /* 0x000fe2000001148d */
[----:B------:R-:W-:Y:S01]  /*5cc0*/  IMAD R12, R78, R12, RZ ;  /* 0x0000000c4e0c7224 */ /* 0x000fe200078e02ff */
[C---:B------:R-:W-:Y:S01]  /*5cd0*/  PRMT R119, R98.reuse, 0x8880, RZ ;  /* 0x0000888062777816 */ /* 0x040fe200000000ff */
[----:B------:R-:W-:Y:S01]  /*5ce0*/  IMAD.MOV.U32 R83, RZ, RZ, R142 ;  /* 0x000000ffff537224 */ /* 0x000fe200078e008e */
[----:B------:R-:W-:Y:S01]  /*5cf0*/  SHF.L.U32 R118, R98, 0x10, RZ ;  /* 0x0000001062767819 */ /* 0x000fe200000006ff */
[C---:B------:R-:W-:Y:S01]  /*5d00*/  IMAD R13, R78.reuse, R13, RZ ;  /* 0x0000000d4e0d7224 */ /* 0x040fe200078e02ff */
[C---:B------:R-:W-:Y:S01]  /*5d10*/  PRMT R116, R99.reuse, 0x8880, RZ ;  /* 0x0000888063747816 */ /* 0x040fe200000000ff */
[C---:B------:R-:W-:Y:S01]  /*5d20*/  IMAD R14, R78.reuse, R14, RZ ;  /* 0x0000000e4e0e7224 */ /* 0x040fe200078e02ff */
[----:B------:R-:W-:Y:S01]  /*5d30*/  SHF.L.U32 R115, R99, 0x10, RZ ;  /* 0x0000001063737819 */ /* 0x000fe200000006ff */
[----:B------:R-:W-:Y:S01]  /*5d40*/  IMAD R15, R78, R15, RZ ;  /* 0x0000000f4e0f7224 */ /* 0x000fe200078e02ff */
[----:B------:R-:W-:Y:S01]  /*5d50*/  PRMT R113, R100, 0x8880, RZ ;  /* 0x0000888064717816 */ /* 0x000fe200000000ff */
[----:B------:R-:W-:Y:S01]  /*5d60*/  IMAD R0, R78, R16, RZ ;  /* 0x000000104e007224 */ /* 0x000fe200078e02ff */
[----:B------:R-:W-:Y:S01]  /*5d70*/  SHF.L.U32 R112, R100, 0x10, RZ ;  /* 0x0000001064707819 */ /* 0x000fe200000006ff */
[C---:B------:R-:W-:Y:S01]  /*5d80*/  IMAD R2, R78.reuse, R17, RZ ;  /* 0x000000114e027224 */ /* 0x040fe200078e02ff */
[C---:B------:R-:W-:Y:S01]  /*5d90*/  PRMT R110, R101.reuse, 0x8880, RZ ;  /* 0x00008880656e7816 */ /* 0x040fe200000000ff */
[C---:B------:R-:W-:Y:S01]  /*5da0*/  IMAD R3, R78.reuse, R18, RZ ;  /* 0x000000124e037224 */ /* 0x040fe200078e02ff */
[----:B------:R-:W-:Y:S01]  /*5db0*/  SHF.L.U32 R109, R101, 0x10, RZ ;  /* 0x00000010656d7819 */ /* 0x000fe200000006ff */
[----:B------:R-:W-:Y:S01]  /*5dc0*/  IMAD R19, R78, R19, RZ ;  /* 0x000000134e137224 */ /* 0x000fe200078e02ff */
[----:B------:R-:W-:Y:S01]  /*5dd0*/  PRMT R107, R102, 0x8880, RZ ;  /* 0x00008880666b7816 */ /* 0x000fe200000000ff */
[C---:B------:R-:W-:Y:S01]  /*5de0*/  IMAD R16, R78.reuse, R20, RZ ;  /* 0x000000144e107224 */ /* 0x040fe200078e02ff */
[----:B------:R-:W-:Y:S01]  /*5df0*/  PRMT R104, R103, 0x8880, RZ ;  /* 0x0000888067687816 */ /* 0x000fe200000000ff */
[C---:B------:R-:W-:Y:S01]  /*5e00*/  IMAD R17, R78.reuse, R21, RZ ;  /* 0x000000154e117224 */ /* 0x040fe200078e02ff */
[----:B------:R-:W-:Y:S01]  /*5e10*/  SHF.L.U32 R143, R89, 0x8, RZ ;  /* 0x00000008598f7819 */ /* 0x000fe200000006ff */
[C---:B------:R-:W-:Y:S01]  /*5e20*/  IMAD R18, R78.reuse, R22, RZ ;  /* 0x000000164e127224 */ /* 0x040fe200078e02ff */
[----:B------:R-:W-:Y:S01]  /*5e30*/  SHF.R.S32.HI R89, RZ, 0x18, R92 ;  /* 0x00000018ff597819 */ /* 0x000fe2000001145c */
[C---:B------:R-:W-:Y:S01]  /*5e40*/  IMAD R23, R78.reuse, R23, RZ ;  /* 0x000000174e177224 */ /* 0x040fe200078e02ff */
[----:B------:R-:W-:Y:S01]  /*5e50*/  SHF.R.S32.HI R81, RZ, 0x18, R143 ;  /* 0x00000018ff517819 */ /* 0x000fe2000001148f */
[----:B------:R-:W-:Y:S01]  /*5e60*/  IMAD R20, R78, R24, RZ ;  /* 0x000000184e147224 */ /* 0x000fe200078e02ff */
[----:B------:R-:W-:Y:S01]  /*5e70*/  SHF.L.U32 R87, R90, 0x8, RZ ;  /* 0x000000085a577819 */ /* 0x000fe200000006ff */
[----:B------:R-:W-:Y:S01]  /*5e80*/  IMAD R21, R78, R25, RZ ;  /* 0x000000194e157224 */ /* 0x000fe200078e02ff */
[----:B------:R-:W-:Y:S01]  /*5e90*/  SHF.R.S32.HI R90, RZ, 0x18, R93 ;  /* 0x00000018ff5a7819 */ /* 0x000fe2000001145d */
[----:B------:R-:W-:Y:S01]  /*5ea0*/  IMAD R10, R81, R80, R10 ;  /* 0x00000050510a7224 */ /* 0x000fe200078e020a */
[----:B------:R-:W-:Y:S01]  /*5eb0*/  MOV R81, R140 ;  /* 0x0000008c00517202 */ /* 0x000fe20000000f00 */
[-C--:B------:R-:W-:Y:S01]  /*5ec0*/  IMAD R11, R85, R80.reuse, R11 ;  /* 0x00000050550b7224 */ /* 0x080fe200078e020b */
[----:B------:R-:W-:Y:S01]  /*5ed0*/  SHF.R.S32.HI R87, RZ, 0x18, R87 ;  /* 0x00000018ff577819 */ /* 0x000fe20000011457 */
[-C--:B------:R-:W-:Y:S01]  /*5ee0*/  IMAD R12, R83, R80.reuse, R12 ;  /* 0x00000050530c7224 */ /* 0x080fe200078e020c */
[----:B------:R-:W-:Y:S01]  /*5ef0*/  SHF.R.S32.HI R83, RZ, 0x18, R139 ;  /* 0x00000018ff537819 */ /* 0x000fe2000001148b */
[----:B------:R-:W-:Y:S01]  /*5f00*/  IMAD R13, R82, R80, R13 ;  /* 0x00000050520d7224 */ /* 0x000fe200078e020d */
[----:B------:R-:W-:Y:S01]  /*5f10*/  I2IP.S8.S32.SAT R149, R11, R10, RZ ;  /* 0x0000000a0b957239 */ /* 0x000fe200000014ff */
[-C--:B------:R-:W-:Y:S01]  /*5f20*/  IMAD R14, R87, R80.reuse, R14 ;  /* 0x00000050570e7224 */ /* 0x080fe200078e020e */
[----:B------:R-:W-:Y:S01]  /*5f30*/  SHF.R.S32.HI R82, RZ, 0x18, R136 ;  /* 0x00000018ff527819 */ /* 0x000fe20000011488 */
[----:B------:R-:W-:Y:S01]  /*5f40*/  IMAD R15, R86, R80, R15 ;  /* 0x00000050560f7224 */ /* 0x000fe200078e020f */
[----:B------:R-:W-:Y:S01]  /*5f50*/  I2IP.S8.S32.SAT R149, R9, R8, R149 ;  /* 0x0000000809957239 */ /* 0x000fe20000001495 */
[-C--:B------:R-:W-:Y:S01]  /*5f60*/  IMAD R0, R81, R80.reuse, R0 ;  /* 0x0000005051007224 */ /* 0x080fe200078e0200 */
[----:B------:R-:W-:Y:S01]  /*5f70*/  SHF.L.U32 R138, R91, 0x8, RZ ;  /* 0x000000085b8a7819 */ /* 0x000fe200000006ff */
[----:B------:R-:W-:Y:S01]  /*5f80*/  IMAD R2, R83, R80, R2 ;  /* 0x0000005053027224 */ /* 0x000fe200078e0202 */
[----:B------:R-:W-:Y:S01]  /*5f90*/  I2IP.S8.S32.SAT R150, R15, R14, RZ ;  /* 0x0000000e0f967239 */ /* 0x000fe200000014ff */
[C---:B------:R-:W-:Y:S01]  /*5fa0*/  IMAD R22, R78.reuse, R26, RZ ;  /* 0x0000001a4e167224 */ /* 0x040fe200078e02ff */
[----:B------:R-:W-:Y:S01]  /*5fb0*/  MOV R83, R137 ;  /* 0x0000008900537202 */ /* 0x000fe20000000f00 */
[C---:B------:R-:W-:Y:S01]  /*5fc0*/  IMAD R27, R78.reuse, R27, RZ ;  /* 0x0000001b4e1b7224 */ /* 0x040fe200078e02ff */
[----:B------:R-:W-:Y:S01]  /*5fd0*/  I2IP.S8.S32.SAT R150, R13, R12, R150 ;  /* 0x0000000c0d967239 */ /* 0x000fe20000001496 */
[C---:B------:R-:W-:Y:S01]  /*5fe0*/  IMAD R24, R78.reuse, R28, RZ ;  /* 0x0000001c4e187224 */ /* 0x040fe200078e02ff */
[----:B------:R-:W-:Y:S01]  /*5ff0*/  SHF.R.S32.HI R81, RZ, 0x18, R138 ;  /* 0x00000018ff517819 */ /* 0x000fe2000001148a */
[C---:B------:R-:W-:Y:S01]  /*6000*/  IMAD R25, R78.reuse, R29, RZ ;  /* 0x0000001d4e197224 */ /* 0x040fe200078e02ff */
[----:B------:R-:W-:Y:S01]  /*6010*/  SHF.R.S32.HI R91, RZ, 0x18, R94 ;  /* 0x00000018ff5b7819 */ /* 0x000fe2000001145e */
[----:B------:R-:W-:Y:S01]  /*6020*/  IMAD R26, R78, R30, RZ ;  /* 0x0000001e4e1a7224 */ /* 0x000fe200078e02ff */
[----:B------:R-:W-:Y:S01]  /*6030*/  SHF.R.S32.HI R94, RZ, 0x18, R97 ;  /* 0x00000018ff5e7819 */ /* 0x000fe20000011461 */
[-C--:B------:R-:W-:Y:S01]  /*6040*/  IMAD R3, R81, R80.reuse, R3 ;  /* 0x0000005051037224 */ /* 0x080fe200078e0203 */
[----:B------:R-:W-:Y:S01]  /*6050*/  SHF.L.U32 R135, R92, 0x8, RZ ;  /* 0x000000085c877819 */ /* 0x000fe200000006ff */
[----:B------:R-:W-:Y:S01]  /*6060*/  IMAD R19, R88, R80, R19 ;  /* 0x0000005058137224 */ /* 0x000fe200078e0213 */
[----:B------:R-:W-:Y:S01]  /*6070*/  MOV R81, R134 ;  /* 0x0000008600517202 */ /* 0x000fe20000000f00 */
[-C--:B------:R-:W-:Y:S01]  /*6080*/  IMAD R16, R83, R80.reuse, R16 ;  /* 0x0000005053107224 */ /* 0x080fe200078e0210 */
[----:B------:R-:W-:Y:S01]  /*6090*/  SHF.R.S32.HI R85, RZ, 0x18, R135 ;  /* 0x00000018ff557819 */ /* 0x000fe20000011487 */
[-C--:B------:R-:W-:Y:S01]  /*60a0*/  IMAD R17, R82, R80.reuse, R17 ;  /* 0x0000005052117224 */ /* 0x080fe200078e0211 */
[----:B------:R-:W-:Y:S01]  /*60b0*/  I2IP.S8.S32.SAT R151, R19, R3, RZ ;  /* 0x0000000313977239 */ /* 0x000fe200000014ff */
[----:B------:R-:W-:Y:S01]  /*60c0*/  IMAD R31, R78, R31, RZ ;  /* 0x0000001f4e1f7224 */ /* 0x000fe200078e02ff */
[----:B------:R-:W-:Y:S01]  /*60d0*/  SHF.R.S32.HI R82, RZ, 0x18, R133 ;  /* 0x00000018ff527819 */ /* 0x000fe20000011485 */
[-C--:B------:R-:W-:Y:S01]  /*60e0*/  IMAD R18, R85, R80.reuse, R18 ;  /* 0x0000005055127224 */ /* 0x080fe200078e0212 */
[----:B------:R-:W-:Y:S01]  /*60f0*/  SHF.L.U32 R132, R93, 0x8, RZ ;  /* 0x000000085d847819 */ /* 0x000fe200000006ff */
[----:B------:R-:W-:Y:S01]  /*6100*/  IMAD R23, R89, R80, R23 ;  /* 0x0000005059177224 */ /* 0x000fe200078e0217 */
[----:B------:R-:W-:Y:S01]  /*6110*/  I2IP.S8.S32.SAT R151, R2, R0, R151 ;  /* 0x0000000002977239 */ /* 0x000fe20000001497 */
[-C--:B------:R-:W-:Y:S01]  /*6120*/  IMAD R20, R81, R80.reuse, R20 ;  /* 0x0000005051147224 */ /* 0x080fe200078e0214 */
[----:B------:R-:W-:Y:S01]  /*6130*/  SHF.R.S32.HI R81, RZ, 0x18, R132 ;  /* 0x00000018ff517819 */ /* 0x000fe20000011484 */
[----:B------:R-:W-:Y:S01]  /*6140*/  IMAD R21, R82, R80, R21 ;  /* 0x0000005052157224 */ /* 0x000fe200078e0215 */
[----:B------:R-:W-:Y:S01]  /*6150*/  I2IP.S8.S32.SAT R160, R23, R18, RZ ;  /* 0x0000001217a07239 */ /* 0x000fe200000014ff */
[----:B------:R-:W-:Y:S01]  /*6160*/  IMAD R28, R78, R32, RZ ;  /* 0x000000204e1c7224 */ /* 0x000fe200078e02ff */
[----:B------:R-:W-:Y:S01]  /*6170*/  MOV R83, R131 ;  /* 0x0000008300537202 */ /* 0x000fe20000000f00 */
[-C--:B------:R-:W-:Y:S01]  /*6180*/  IMAD R22, R81, R80.reuse, R22 ;  /* 0x0000005051167224 */ /* 0x080fe200078e0216 */
[----:B------:R-:W-:Y:S01]  /*6190*/  SHF.R.S32.HI R82, RZ, 0x18, R130 ;  /* 0x00000018ff527819 */ /* 0x000fe20000011482 */
[-C--:B------:R-:W-:Y:S01]  /*61a0*/  IMAD R27, R90, R80.reuse, R27 ;  /* 0x000000505a1b7224 */ /* 0x080fe200078e021b */
[----:B------:R-:W-:Y:S01]  /*61b0*/  SHF.R.S32.HI R85, RZ, 0x18, R129 ;  /* 0x00000018ff557819 */ /* 0x000fe20000011481 */
[-C--:B------:R-:W-:Y:S01]  /*61c0*/  IMAD R24, R83, R80.reuse, R24 ;  /* 0x0000005053187224 */ /* 0x080fe200078e0218 */
[----:B------:R1:W-:Y:S01]  /*61d0*/  STS.128 [R180+UR43+0x2200], R148 ;  /* 0x00220094b4007988 */ /* 0x0003e20008000c2b */
[-C--:B------:R-:W-:Y:S01]  /*61e0*/  IMAD R25, R82, R80.reuse, R25 ;  /* 0x0000005052197224 */ /* 0x080fe200078e0219 */
[----:B------:R-:W-:Y:S01]  /*61f0*/  SHF.L.U32 R126, R95, 0x8, RZ ;  /* 0x000000085f7e7819 */ /* 0x000fe200000006ff */
[----:B------:R-:W-:Y:S01]  /*6200*/  IMAD R26, R85, R80, R26 ;  /* 0x00000050551a7224 */ /* 0x000fe200078e021a */
[----:B------:R-:W-:Y:S01]  /*6210*/  I2IP.S8.S32.SAT R160, R17, R16, R160 ;  /* 0x0000001011a07239 */ /* 0x000fe200000014a0 */
[----:B------:R-:W-:Y:S01]  /*6220*/  IMAD.MOV.U32 R81, RZ, RZ, R128 ;  /* 0x000000ffff517224 */ /* 0x000fe200078e0080 */
[----:B------:R-:W-:Y:S01]  /*6230*/  SHF.R.S32.HI R82, RZ, 0x18, R127 ;  /* 0x00000018ff527819 */ /* 0x000fe2000001147f */
[C---:B------:R-:W-:Y:S01]  /*6240*/  IMAD R29, R78.reuse, R33, RZ ;  /* 0x000000214e1d7224 */ /* 0x040fe200078e02ff */
[----:B------:R-:W-:Y:S01]  /*6250*/  I2IP.S8.S32.SAT R161, R27, R22, RZ ;  /* 0x000000161ba17239 */ /* 0x000fe200000014ff */
[----:B------:R-:W-:Y:S01]  /*6260*/  IMAD R31, R91, R80, R31 ;  /* 0x000000505b1f7224 */ /* 0x000fe200078e021f */
[----:B------:R-:W-:Y:S01]  /*6270*/  SHF.R.S32.HI R83, RZ, 0x18, R126 ;  /* 0x00000018ff537819 */ /* 0x000fe2000001147e */
[C---:B------:R-:W-:Y:S01]  /*6280*/  IMAD R30, R78.reuse, R34, RZ ;  /* 0x000000224e1e7224 */ /* 0x040fe200078e02ff */
[----:B------:R-:W-:Y:S01]  /*6290*/  I2IP.S8.S32.SAT R161, R21, R20, R161 ;  /* 0x0000001415a17239 */ /* 0x000fe200000014a1 */
[----:B------:R-:W-:Y:S01]  /*62a0*/  IMAD R28, R81, R80, R28 ;  /* 0x00000050511c7224 */ /* 0x000fe200078e021c */
[----:B------:R-:W-:Y:S01]  /*62b0*/  SHF.R.S32.HI R92, RZ, 0x18, R95 ;  /* 0x00000018ff5c7819 */ /* 0x000fe2000001145f */
[----:B------:R-:W-:Y:S01]  /*62c0*/  IMAD R35, R78, R35, RZ ;  /* 0x000000234e237224 */ /* 0x000fe200078e02ff */
[----:B------:R-:W-:Y:S01]  /*62d0*/  I2IP.S8.S32.SAT R162, R31, R26, RZ ;  /* 0x0000001a1fa27239 */ /* 0x000fe200000014ff */
[----:B------:R-:W-:Y:S01]  /*62e0*/  IMAD R29, R82, R80, R29 ;  /* 0x00000050521d7224 */ /* 0x000fe200078e021d */
[----:B------:R-:W-:Y:S01]  /*62f0*/  MOV R81, R125 ;  /* 0x0000007d00517202 */ /* 0x000fe20000000f00 */
[----:B------:R-:W-:Y:S01]  /*6300*/  IMAD R32, R78, R36, RZ ;  /* 0x000000244e207224 */ /* 0x000fe200078e02ff */
[----:B------:R-:W-:Y:S01]  /*6310*/  I2IP.S8.S32.SAT R162, R25, R24, R162 ;  /* 0x0000001819a27239 */ /* 0x000fe200000014a2 */
[-C--:B------:R-:W-:Y:S01]  /*6320*/  IMAD R30, R83, R80.reuse, R30 ;  /* 0x00000050531e7224 */ /* 0x080fe200078e021e */
[----:B------:R-:W-:Y:S01]  /*6330*/  SHF.L.U32 R123, R96, 0x8, RZ ;  /* 0x00000008607b7819 */ /* 0x000fe200000006ff */
[----:B------:R-:W-:Y:S01]  /*6340*/  IMAD R35, R92, R80, R35 ;  /* 0x000000505c237224 */ /* 0x000fe200078e0223 */
[----:B------:R-:W-:Y:S01]  /*6350*/  SHF.R.S32.HI R82, RZ, 0x18, R124 ;  /* 0x00000018ff527819 */ /* 0x000fe2000001147c */
[C---:B------:R-:W-:Y:S01]  /*6360*/  IMAD R33, R78.reuse, R37, RZ ;  /* 0x000000254e217224 */ /* 0x040fe200078e02ff */
[----:B------:R-:W-:Y:S01]  /*6370*/  MOV R83, R122 ;  /* 0x0000007a00537202 */ /* 0x000fe20000000f00 */
[----:B------:R-:W-:Y:S01]  /*6380*/  IMAD R32, R81, R80, R32 ;  /* 0x0000005051207224 */ /* 0x000fe200078e0220 */
[----:B------:R-:W-:Y:S01]  /*6390*/  SHF.R.S32.HI R81, RZ, 0x18, R123 ;  /* 0x00000018ff517819 */ /* 0x000fe2000001147b */
[C---:B------:R-:W-:Y:S01]  /*63a0*/  IMAD R34, R78.reuse, R38, RZ ;  /* 0x000000264e227224 */ /* 0x040fe200078e02ff */
[----:B------:R-:W-:Y:S01]  /*63b0*/  SHF.R.S32.HI R93, RZ, 0x18, R96 ;  /* 0x00000018ff5d7819 */ /* 0x000fe20000011460 */
[----:B------:R-:W-:Y:S01]  /*63c0*/  IMAD R39, R78, R39, RZ ;  /* 0x000000274e277224 */ /* 0x000fe200078e02ff */
[----:B------:R-:W-:Y:S01]  /*63d0*/  I2IP.S8.S32.SAT R163, R35, R30, RZ ;  /* 0x0000001e23a37239 */ /* 0x000fe200000014ff */
[----:B------:R-:W-:Y:S01]  /*63e0*/  IMAD R33, R82, R80, R33 ;  /* 0x0000005052217224 */ /* 0x000fe200078e0221 */
[----:B------:R-:W-:Y:S01]  /*63f0*/  SHF.L.U32 R120, R97, 0x8, RZ ;  /* 0x0000000861787819 */ /* 0x000fe200000006ff */
[C---:B------:R-:W-:Y:S01]  /*6400*/  IMAD R36, R78.reuse, R40, RZ ;  /* 0x000000284e247224 */ /* 0x040fe200078e02ff */
[----:B------:R-:W-:Y:S01]  /*6410*/  I2IP.S8.S32.SAT R163, R29, R28, R163 ;  /* 0x0000001c1da37239 */ /* 0x000fe200000014a3 */
[-C--:B------:R-:W-:Y:S01]  /*6420*/  IMAD R34, R81, R80.reuse, R34 ;  /* 0x0000005051227224 */ /* 0x080fe200078e0222 */
[----:B------:R-:W-:Y:S01]  /*6430*/  SHF.R.S32.HI R82, RZ, 0x18, R121 ;  /* 0x00000018ff527819 */ /* 0x000fe20000011479 */
[C---:B------:R-:W-:Y:S01]  /*6440*/  IMAD R37, R78.reuse, R41, RZ ;  /* 0x000000294e257224 */ /* 0x040fe200078e02ff */
[----:B------:R-:W-:Y:S01]  /*6450*/  MOV R81, R119 ;  /* 0x0000007700517202 */ /* 0x000fe20000000f00 */
[----:B------:R-:W-:Y:S01]  /*6460*/  IMAD R39, R93, R80, R39 ;  /* 0x000000505d277224 */ /* 0x000fe200078e0227 */
[----:B------:R-:W-:Y:S01]  /*6470*/  SHF.R.S32.HI R85, RZ, 0x18, R120 ;  /* 0x00000018ff557819 */ /* 0x000fe20000011478 */
[C---:B------:R-:W-:Y:S01]  /*6480*/  IMAD R38, R78.reuse, R42, RZ ;  /* 0x0000002a4e267224 */ /* 0x040fe200078e02ff */
[----:B------:R1:W-:Y:S01]  /*6490*/  STS.128 [R179+0x2200], R160 ;  /* 0x002200a0b3007388 */ /* 0x0003e20000000c00 */
[----:B------:R-:W-:Y:S01]  /*64a0*/  IMAD R36, R83, R80, R36 ;  /* 0x0000005053247224 */ /* 0x000fe200078e0224 */
[----:B------:R-:W-:Y:S01]  /*64b0*/  I2IP.S8.S32.SAT R172, R39, R34, RZ ;  /* 0x0000002227ac7239 */ /* 0x000fe200000014ff */
[----:B------:R-:W-:Y:S01]  /*64c0*/  IMAD R43, R78, R43, RZ ;  /* 0x0000002b4e2b7224 */ /* 0x000fe200078e02ff */
[----:B------:R-:W-:Y:S01]  /*64d0*/  MOV R83, R116 ;  /* 0x0000007400537202 */ /* 0x000fe20000000f00 */
[----:B------:R-:W-:Y:S01]  /*64e0*/  IMAD R37, R82, R80, R37 ;  /* 0x0000005052257224 */ /* 0x000fe200078e0225 */
[----:B------:R-:W-:Y:S01]  /*64f0*/  I2IP.S8.S32.SAT R172, R33, R32, R172 ;  /* 0x0000002021ac7239 */ /* 0x000fe200000014ac */
[----:B------:R-:W-:Y:S01]  /*6500*/  IMAD R40, R78, R44, RZ ;  /* 0x0000002c4e287224 */ /* 0x000fe200078e02ff */
[----:B------:R-:W-:Y:S01]  /*6510*/  SHF.R.S32.HI R82, RZ, 0x18, R118 ;  /* 0x00000018ff527819 */ /* 0x000fe20000011476 */
[-C--:B------:R-:W-:Y:S01]  /*6520*/  IMAD R38, R85, R80.reuse, R38 ;  /* 0x0000005055267224 */ /* 0x080fe200078e0226 */
[----:B------:R-:W-:Y:S01]  /*6530*/  SHF.L.U32 R117, R98, 0x8, RZ ;  /* 0x0000000862757819 */ /* 0x000fe200000006ff */
[-C--:B------:R-:W-:Y:S01]  /*6540*/  IMAD R43, R94, R80.reuse, R43 ;  /* 0x000000505e2b7224 */ /* 0x080fe200078e022b */
[----:B------:R-:W-:Y:S01]  /*6550*/  SHF.R.S32.HI R95, RZ, 0x18, R98 ;  /* 0x00000018ff5f7819 */ /* 0x000fe20000011462 */
[C---:B------:R-:W-:Y:S01]  /*6560*/  IMAD R41, R78.reuse, R45, RZ ;  /* 0x0000002d4e297224 */ /* 0x040fe200078e02ff */
[----:B------:R-:W-:Y:S01]  /*6570*/  SHF.R.S32.HI R85, RZ, 0x18, R114 ;  /* 0x00000018ff557819 */ /* 0x000fe20000011472 */
[----:B------:R-:W-:Y:S01]  /*6580*/  IMAD R40, R81, R80, R40 ;  /* 0x0000005051287224 */ /* 0x000fe200078e0228 */
[----:B------:R-:W-:Y:S01]  /*6590*/  SHF.R.S32.HI R81, RZ, 0x18, R117 ;  /* 0x00000018ff517819 */ /* 0x000fe20000011475 */
[C---:B------:R-:W-:Y:S01]  /*65a0*/  IMAD R42, R78.reuse, R46, RZ ;  /* 0x0000002e4e2a7224 */ /* 0x040fe200078e02ff */
[----:B------:R-:W-:Y:S01]  /*65b0*/  I2IP.S8.S32.SAT R173, R43, R38, RZ ;  /* 0x000000262bad7239 */ /* 0x000fe200000014ff */
[----:B------:R-:W-:Y:S01]  /*65c0*/  IMAD R47, R78, R47, RZ ;  /* 0x0000002f4e2f7224 */ /* 0x000fe200078e02ff */
[----:B------:R-:W-:Y:S01]  /*65d0*/  SHF.R.S32.HI R96, RZ, 0x18, R99 ;  /* 0x00000018ff607819 */ /* 0x000fe20000011463 */
[----:B------:R-:W-:Y:S01]  /*65e0*/  IMAD R41, R82, R80, R41 ;  /* 0x0000005052297224 */ /* 0x000fe200078e0229 */
[----:B------:R-:W-:Y:S01]  /*65f0*/  I2IP.S8.S32.SAT R173, R37, R36, R173 ;  /* 0x0000002425ad7239 */ /* 0x000fe200000014ad */
[C---:B------:R-:W-:Y:S01]  /*6600*/  IMAD R44, R78.reuse, R48, RZ ;  /* 0x000000304e2c7224 */ /* 0x040fe200078e02ff */
[----:B------:R-:W-:Y:S01]  /*6610*/  SHF.R.S32.HI R82, RZ, 0x18, R115 ;  /* 0x00000018ff527819 */ /* 0x000fe20000011473 */
[-C--:B------:R-:W-:Y:S01]  /*6620*/  IMAD R42, R81, R80.reuse, R42 ;  /* 0x00000050512a7224 */ /* 0x080fe200078e022a */
[----:B------:R-:W-:Y:S01]  /*6630*/  SHF.R.S32.HI R97, RZ, 0x18, R100 ;  /* 0x00000018ff617819 */ /* 0x000fe20000011464 */
[C---:B------:R-:W-:Y:S01]  /*6640*/  IMAD R45, R78.reuse, R49, RZ ;  /* 0x000000314e2d7224 */ /* 0x040fe200078e02ff */
[----:B------:R-:W-:Y:S01]  /*6650*/  SHF.R.S32.HI R98, RZ, 0x18, R101 ;  /* 0x00000018ff627819 */ /* 0x000fe20000011465 */
[----:B------:R-:W-:Y:S01]  /*6660*/  IMAD R47, R95, R80, R47 ;  /* 0x000000505f2f7224 */ /* 0x000fe200078e022f */
[----:B------:R-:W-:Y:S01]  /*6670*/  SHF.R.S32.HI R99, RZ, 0x18, R102 ;  /* 0x00000018ff637819 */ /* 0x000fe20000011466 */
[----:B------:R-:W-:Y:S01]  /*6680*/  IMAD R46, R78, R50, RZ ;  /* 0x000000324e2e7224 */ /* 0x000fe200078e02ff */
[----:B------:R-:W-:Y:S01]  /*6690*/  SHF.L.U32 R111, R100, 0x8, RZ ;  /* 0x00000008646f7819 */ /* 0x000fe200000006ff */
        /* <DEDUP_REMOVED lines=9> */
[----:B------:R-:W-:Y:S01]  /*6730*/  SHF.R.S32.HI R100, RZ, 0x18, R103 ;  /* 0x00000018ff647819 */ /* 0x000fe20000011467 */
[----:B------:R-:W-:Y:S01]  /*6740*/  IMAD.MOV.U32 R81, RZ, RZ, R113 ;  /* 0x000000ffff517224 */ /* 0x000fe200078e0071 */
[----:B------:R-:W-:Y:S01]  /*6750*/  SHF.L.U32 R108, R101, 0x8, RZ ;  /* 0x00000008656c7819 */ /* 0x000fe200000006ff */
[-C--:B------:R-:W-:Y:S01]  /*6760*/  IMAD R51, R96, R80.reuse, R51 ;  /* 0x0000005060337224 */ /* 0x080fe200078e0233 */
[----:B------:R-:W-:Y:S01]  /*6770*/  SHF.L.U32 R105, R102, 0x8, RZ ;  /* 0x0000000866697819 */ /* 0x000fe200000006ff */
[C---:B------:R-:W-:Y:S01]  /*6780*/  IMAD R49, R78.reuse, R53, RZ ;  /* 0x000000354e317224 */ /* 0x040fe200078e02ff */
[----:B------:R-:W-:Y:S01]  /*6790*/  SHF.L.U32 R102, R103, 0x10, RZ ;  /* 0x0000001067667819 */ /* 0x000fe200000006ff */
[----:B------:R-:W-:Y:S01]  /*67a0*/  IMAD R48, R81, R80, R48 ;  /* 0x0000005051307224 */ /* 0x000fe200078e0230 */
[----:B------:R-:W-:Y:S01]  /*67b0*/  SHF.R.S32.HI R81, RZ, 0x18, R111 ;  /* 0x00000018ff517819 */ /* 0x000fe2000001146f */
[C---:B------:R-:W-:Y:S01]  /*67c0*/  IMAD R50, R78.reuse, R54, RZ ;  /* 0x000000364e327224 */ /* 0x040fe200078e02ff */
[----:B------:R-:W-:Y:S01]  /*67d0*/  I2IP.S8.S32.SAT R175, R51, R46, RZ ;  /* 0x0000002e33af7239 */ /* 0x000fe200000014ff */
[----:B------:R-:W-:Y:S01]  /*67e0*/  IMAD R55, R78, R55, RZ ;  /* 0x000000374e377224 */ /* 0x000fe200078e02ff */
[----:B------:R-:W-:Y:S01]  /*67f0*/  SHF.L.U32 R101, R103, 0x8, RZ ;  /* 0x0000000867657819 */ /* 0x000fe200000006ff */
[----:B------:R-:W-:Y:S01]  /*6800*/  IMAD R49, R82, R80, R49 ;  /* 0x0000005052317224 */ /* 0x000fe200078e0231 */
[----:B------:R-:W-:Y:S01]  /*6810*/  I2IP.S8.S32.SAT R175, R45, R44, R175 ;  /* 0x0000002c2daf7239 */ /* 0x000fe200000014af */
[C---:B------:R-:W-:Y:S01]  /*6820*/  IMAD R52, R78.reuse, R56, RZ ;  /* 0x000000384e347224 */ /* 0x040fe200078e02ff */
[----:B------:R-:W-:Y:S01]  /*6830*/  SHF.R.S32.HI R82, RZ, 0x18, R109 ;  /* 0x00000018ff527819 */ /* 0x000fe2000001146d */
[-C--:B------:R-:W-:Y:S01]  /*6840*/  IMAD R50, R81, R80.reuse, R50 ;  /* 0x0000005051327224 */ /* 0x080fe200078e0232 */
[----:B------:R-:W-:Y:S01]  /*6850*/  SHF.R.S32.HI R81, RZ, 0x18, R108 ;  /* 0x00000018ff517819 */ /* 0x000fe2000001146c */
[C---:B------:R-:W-:Y:S01]  /*6860*/  IMAD R53, R78.reuse, R57, RZ ;  /* 0x000000394e357224 */ /* 0x040fe200078e02ff */
[----:B------:R1:W-:Y:S01]  /*6870*/  STS.128 [R178+0x2200], R172 ;  /* 0x002200acb2007388 */ /* 0x0003e20000000c00 */
[----:B------:R-:W-:Y:S02]  /*6880*/  IMAD R55, R97, R80, R55 ;  /* 0x0000005061377224 */ /* 0x000fe400078e0237 */
[C---:B------:R-:W-:Y:S02]  /*6890*/  IMAD R54, R78.reuse, R58, RZ ;  /* 0x0000003a4e367224 */ /* 0x040fe400078e02ff */
[----:B------:R-:W-:Y:S01]  /*68a0*/  IMAD R52, R83, R80, R52 ;  /* 0x0000005053347224 */ /* 0x000fe200078e0234 */
[----:B------:R-:W-:Y:S01]  /*68b0*/  I2IP.S8.S32.SAT R192, R55, R50, RZ ;  /* 0x0000003237c07239 */ /* 0x000fe200000014ff */
[----:B------:R-:W-:Y:S01]  /*68c0*/  IMAD R59, R78, R59, RZ ;  /* 0x0000003b4e3b7224 */ /* 0x000fe200078e02ff */
[----:B------:R-:W-:Y:S01]  /*68d0*/  MOV R83, R107 ;  /* 0x0000006b00537202 */ /* 0x000fe20000000f00 */
[----:B------:R-:W-:Y:S01]  /*68e0*/  IMAD R53, R82, R80, R53 ;  /* 0x0000005052357224 */ /* 0x000fe200078e0235 */
[----:B------:R-:W-:Y:S01]  /*68f0*/  I2IP.S8.S32.SAT R192, R49, R48, R192 ;  /* 0x0000003031c07239 */ /* 0x000fe200000014c0 */
[C---:B------:R-:W-:Y:S01]  /*6900*/  IMAD R56, R78.reuse, R60, RZ ;  /* 0x0000003c4e387224 */ /* 0x040fe200078e02ff */
[----:B------:R-:W-:Y:S01]  /*6910*/  SHF.R.S32.HI R82, RZ, 0x18, R106 ;  /* 0x00000018ff527819 */ /* 0x000fe2000001146a */
[-C--:B------:R-:W-:Y:S01]  /*6920*/  IMAD R54, R81, R80.reuse, R54 ;  /* 0x0000005051367224 */ /* 0x080fe200078e0236 */
[----:B------:R-:W-:Y:S01]  /*6930*/  SHF.R.S32.HI R81, RZ, 0x18, R105 ;  /* 0x00000018ff517819 */ /* 0x000fe20000011469 */
[----:B------:R-:W-:Y:S02]  /*6940*/  IMAD R57, R78, R61, RZ ;  /* 0x0000003d4e397224 */ /* 0x000fe400078e02ff */
[----:B------:R-:W-:Y:S02]  /*6950*/  IMAD R59, R98, R80, R59 ;  /* 0x00000050623b7224 */ /* 0x000fe400078e023b */
[C---:B------:R-:W-:Y:S02]  /*6960*/  IMAD R58, R78.reuse, R62, RZ ;  /* 0x0000003e4e3a7224 */ /* 0x040fe400078e02ff */
[----:B------:R-:W-:Y:S01]  /*6970*/  IMAD R56, R83, R80, R56 ;  /* 0x0000005053387224 */ /* 0x000fe200078e0238 */
[----:B------:R-:W-:Y:S01]  /*6980*/  I2IP.S8.S32.SAT R193, R59, R54, RZ ;  /* 0x000000363bc17239 */ /* 0x000fe200000014ff */
[----:B------:R-:W-:Y:S01]  /*6990*/  IMAD R63, R78, R63, RZ ;  /* 0x0000003f4e3f7224 */ /* 0x000fe200078e02ff */
[----:B------:R-:W-:Y:S01]  /*69a0*/  MOV R83, R104 ;  /* 0x0000006800537202 */ /* 0x000fe20000000f00 */
[----:B------:R-:W-:Y:S01]  /*69b0*/  IMAD R57, R82, R80, R57 ;  /* 0x0000005052397224 */ /* 0x000fe200078e0239 */
[----:B------:R-:W-:Y:S01]  /*69c0*/  SHF.R.S32.HI R82, RZ, 0x18, R102 ;  /* 0x00000018ff527819 */ /* 0x000fe20000011466 */
[C---:B------:R-:W-:Y:S01]  /*69d0*/  IMAD R60, R78.reuse, R64, RZ ;  /* 0x000000404e3c7224 */ /* 0x040fe200078e02ff */
[----:B------:R-:W-:Y:S01]  /*69e0*/  I2IP.S8.S32.SAT R193, R53, R52, R193 ;  /* 0x0000003435c17239 */ /* 0x000fe200000014c1 */
[-C--:B------:R-:W-:Y:S01]  /*69f0*/  IMAD R58, R81, R80.reuse, R58 ;  /* 0x00000050513a7224 */ /* 0x080fe200078e023a */
[----:B------:R-:W-:Y:S01]  /*6a00*/  SHF.R.S32.HI R81, RZ, 0x18, R101 ;  /* 0x00000018ff517819 */ /* 0x000fe20000011465 */
[C---:B------:R-:W-:Y:S02]  /*6a10*/  IMAD R61, R78.reuse, R65, RZ ;  /* 0x000000414e3d7224 */ /* 0x040fe400078e02ff */
[-C--:B------:R-:W-:Y:S02]  /*6a20*/  IMAD R63, R99, R80.reuse, R63 ;  /* 0x00000050633f7224 */ /* 0x080fe400078e023f */
[----:B------:R-:W-:Y:S02]  /*6a30*/  IMAD R60, R83, R80, R60 ;  /* 0x00000050533c7224 */ /* 0x000fe400078e023c */
[----:B------:R-:W-:Y:S01]  /*6a40*/  IMAD R62, R78, R66, RZ ;  /* 0x000000424e3e7224 */ /* 0x000fe200078e02ff */
[----:B------:R-:W-:Y:S01]  /*6a50*/  I2IP.S8.S32.SAT R194, R63, R58, RZ ;  /* 0x0000003a3fc27239 */ /* 0x000fe200000014ff */
[----:B------:R-:W-:Y:S02]  /*6a60*/  IMAD R61, R82, R80, R61 ;  /* 0x00000050523d7224 */ /* 0x000fe400078e023d */
[----:B------:R-:W-:Y:S01]  /*6a70*/  IMAD R67, R78, R67, RZ ;  /* 0x000000434e437224 */ /* 0x000fe200078e02ff */
[----:B------:R-:W-:Y:S01]  /*6a80*/  I2IP.S8.S32.SAT R194, R57, R56, R194 ;  /* 0x0000003839c27239 */ /* 0x000fe200000014c2 */
[-C--:B------:R-:W-:Y:S02]  /*6a90*/  IMAD R62, R81, R80.reuse, R62 ;  /* 0x00000050513e7224 */ /* 0x080fe400078e023e */
[----:B------:R-:W-:Y:S05]  /*6aa0*/  IMAD R67, R100, R80, R67 ;  /* 0x0000005064437224 */ /* 0x000fea00078e0243 */
[----:B------:R-:W-:Y:S04]  /*6ab0*/  I2IP.S8.S32.SAT R189, R67, R62, RZ ;  /* 0x0000003e43bd7239 */ /* 0x000fe800000014ff */
[----:B------:R-:W-:Y:S02]  /*6ac0*/  I2IP.S8.S32.SAT R195, R61, R60, R189 ;  /* 0x0000003c3dc37239 */ /* 0x000fe400000014bd */
[----:B------:R-:W-:Y:S03]  /*6ad0*/  IADD3 R189, PT, PT, R76, 0x1, RZ ;  /* 0x000000014cbd7810 */ /* 0x000fe60007ffe0ff */
[----:B------:R1:W-:Y:S01]  /*6ae0*/  STS.128 [R177+0x2200], R192 ;  /* 0x002200c0b1007388 */ /* 0x0003e20000000c00 */
[----:B------:R-:W-:Y:S01]  /*6af0*/  @!PT LDS RZ, [RZ] ;  /* 0x00000000fffff984 */ /* 0x000fe20000000800 */
[----:B------:R-:W-:Y:S01]  /*6b00*/  @!PT LDS RZ, [RZ] ;  /* 0x00000000fffff984 */ /* 0x000fe20000000800 */
[----:B------:R-:W-:Y:S01]  /*6b10*/  @!PT LDS RZ, [RZ] ;  /* 0x00000000fffff984 */ /* 0x000fe20000000800 */
[----:B------:R-:W-:Y:S01]  /*6b20*/  @!PT LDS RZ, [RZ] ;  /* 0x00000000fffff984 */ /* 0x000fe20000000800 */
[----:B------:R3:W-:Y:S07]  /*6b30*/  MEMBAR.ALL.CTA ;  /* 0x0000000000007992 */ /* 0x0007ee0000008000 */
[----:B---3--:R-:W3:Y:S02]  /*6b40*/  FENCE.VIEW.ASYNC.S ;  /* 0x00000000000073c6 */ /* 0x008ee40000000000 */
[----:B---3--:R-:W-:Y:S06]  /*6b50*/  BAR.SYNC.DEFER_BLOCKING 0x1, 0x80 ;  /* 0x0042000000007b1d */ /* 0x008fec0000010000 */
[----:B------:R-:W-:Y:S05]  /*6b60*/  @P0 BRA `(.L_x_97) ;  /* 0x0000000000340947 */ /* 0x000fea0003800000 */
[----:B------:R-:W-:Y:S01]  /*6b70*/  UIADD3 UR12, UPT, UPT, UR43, 0x2200, URZ ;  /* 0x000022002b0c7890 */ /* 0x000fe2000fffe0ff */
[----:B------:R-:W-:Y:S01]  /*6b80*/  R2UR UR9, R165 ;  /* 0x00000000a50972ca */ /* 0x000fe200000e0000 */
[----:B------:R-:W-:Y:S01]  /*6b90*/  UIADD3 UR10, UP0, UPT, UR46, 0x680, URZ ;  /* 0x000006802e0a7890 */ /* 0x000fe2000ff1e0ff */
[----:B------:R-:W-:Y:S01]  /*6ba0*/  R2UR UR8, R167 ;  /* 0x00000000a70872ca */ /* 0x000fe200000e0000 */
[----:B------:R-:W-:Y:S02]  /*6bb0*/  UMOV UR7, UR36 ;  /* 0x0000002400077c82 */ /* 0x000fe40008000000 */
[----:B------:R-:W-:Y:S01]  /*6bc0*/  IMAD.U32 R186, RZ, RZ, UR12 ;  /* 0x0000000cffba7e24 */ /* 0x000fe2000f8e00ff */
[----:B------:R-:W-:Y:S04]  /*6bd0*/  UIADD3.X UR11, UPT, UPT, URZ, UR47, URZ, UP0, !UPT ;  /* 0x0000002fff0b7290 */ /* 0x000fe800087fe4ff */
[----:B------:R-:W-:Y:S03]  /*6be0*/  R2UR UR4, R186 ;  /* 0x00000000ba0472ca */ /* 0x000fe600000e0000 */
[----:B------:R-:W-:Y:S02]  /*6bf0*/  USHF.L.U32 UR5, UR9, 0x6, URZ ;  /* 0x0000000609057899 */ /* 0x000fe400080006ff */
[----:B------:R-:W-:Y:S09]  /*6c00*/  USHF.L.U32 UR6, UR8, 0x7, URZ ;  /* 0x0000000708067899 */ /* 0x000ff200080006ff */
[----:B------:R3:W-:Y:S01]  /*6c10*/  UTMASTG.3D [UR4], [UR10] ;  /* 0x000000040a0073b5 */ /* 0x0007e20008010000 */
[----:B------:R0:W-:Y:S01]  /*6c20*/  UTMACMDFLUSH ;  /* 0x00000000000079b7 */ /* 0x0001e20000000000 */
[----:B---3--:R-:W-:Y:S04]  /*6c30*/  DEPBAR.LE SB0, 0x0 ;  /* 0x000080000000791a */ /* 0x008fe80000000000 */
.L_x_97:
[----:B------:R-:W-:Y:S05]  /*6c40*/  BSYNC.RECONVERGENT B0 ;  /* 0x0000000000007941 */ /* 0x000fea0003800200 */
.L_x_96:
[----:B------:R-:W-:Y:S01]  /*6c50*/  BAR.SYNC.DEFER_BLOCKING 0x1, 0x80 ;  /* 0x0042000000007b1d */ /* 0x000fe20000010000 */
[----:B------:R-:W-:Y:S01]  /*6c60*/  ISETP.NE.AND P2, PT, R187, RZ, PT ;  /* 0x000000ffbb00720c */ /* 0x000fe20003f45270 */
[----:B------:R-:W-:Y:S01]  /*6c70*/  IMAD.IADD R165, R75, 0x1, R164 ;  /* 0x000000014ba57824 */ /* 0x000fe200078e02a4 */
[----:B------:R-:W-:Y:S01]  /*6c80*/  ISETP.NE.AND P0, PT, R188, 0x2, PT ;  /* 0x00000002bc00780c */ /* 0x000fe20003f05270 */
[----:B------:R-:W-:Y:S01]  /*6c90*/  IMAD.IADD R167, R77, 0x1, R166 ;  /* 0x000000014da77824 */ /* 0x000fe200078e02a6 */
[----:B------:R-:W-:Y:S02]  /*6ca0*/  ISETP.NE.AND P1, PT, R189, 0x4, PT ;  /* 0x00000004bd00780c */ /* 0x000fe40003f25270 */
[----:B------:R-:W-:Y:S02]  /*6cb0*/  SEL R3, RZ, 0x1, P0 ;  /* 0x00000001ff037807 */ /* 0x000fe40000000000 */
[----:B------:R-:W-:Y:S02]  /*6cc0*/  SEL R0, RZ, 0x1, P1 ;  /* 0x00000001ff007807 */ /* 0x000fe40000800000 */
[----:B------:R-:W-:Y:S02]  /*6cd0*/  LOP3.LUT R184, R184, R3, RZ, 0x3c, !PT ;  /* 0x00000003b8b87212 */ /* 0x000fe400078e3cff */
[----:B------:R-:W-:Y:S02]  /*6ce0*/  LOP3.LUT R185, R185, R0, RZ, 0x3c, !PT ;  /* 0x00000000b9b97212 */ /* 0x000fe400078e3cff */
[----:B------:R-:W-:Y:S02]  /*6cf0*/  @P2 R2UR UR36, R182 ;  /* 0x00000000b62422ca */ /* 0x000fe400000e0000 */
[----:B------:R-:W-:Y:S02]  /*6d00*/  SEL R188, R188, RZ, P0 ;  /* 0x000000ffbcbc7207 */ /* 0x000fe40000000000 */
[----:B------:R-:W-:Y:S01]  /*6d10*/  SEL R76, R189, RZ, P1 ;  /* 0x000000ffbd4c7207 */ /* 0x000fe20000800000 */
[----:B------:R-:W-:Y:S10]  /*6d20*/  @P2 BRA `(.L_x_98) ;  /* 0xffffffdc00342947 */ /* 0x000ff4000383ffff */
[----:B------:R-:W-:Y:S05]  /*6d30*/  EXIT ;  /* 0x000000000000794d */ /* 0x000fea0003800000 */
.L_x_19:
[----:B--2---:R2:W1:Y:S02]  /*6d40*/  SYNCS.PHASECHK.TRANS64.TRYWAIT P0, [R3+URZ+0x110], R2 ;  /* 0x00011002030075a7 */ /* 0x00446400080011ff */
[----:B-1----:R-:W-:Y:S05]  /*6d50*/  @!P0 NANOSLEEP.SYNCS 0x989680 ;  /* 0x009896800000895d */ /* 0x002fea0003900000 */
[----:B------:R-:W1:Y:S02]  /*6d60*/  @!P0 SYNCS.PHASECHK.TRANS64 P0, [R3+URZ+0x110], R2 ;  /* 0x00011002030085a7 */ /* 0x000e6400080010ff */
[----:B-1----:R-:W-:Y:S05]  /*6d70*/  @!P0 BRA `(.L_x_19) ;  /* 0xfffffffc00f08947 */ /* 0x002fea000383ffff */
[----:B------:R-:W-:Y:S05]  /*6d80*/  BRA `(.L_x_99) ;  /* 0xffffffa800207947 */ /* 0x000fea000383ffff */
.L_x_22:
[----:B-1----:R-:W-:-:S07]  /*6d90*/  MOV R2, UR33 ;  /* 0x0000002100027c02 */ /* 0x002fce0008000f00 */
.L_x_100:
[----:B-1----:R1:W2:Y:S02]  /*6da0*/  SYNCS.PHASECHK.TRANS64.TRYWAIT P0, [R2+URZ+0x40], R5 ;  /* 0x00004005020075a7 */ /* 0x0022a400080011ff */
[----:B--2---:R-:W-:Y:S05]  /*6db0*/  @!P0 NANOSLEEP.SYNCS 0x989680 ;  /* 0x009896800000895d */ /* 0x004fea0003900000 */
[----:B------:R-:W2:Y:S02]  /*6dc0*/  @!P0 SYNCS.PHASECHK.TRANS64 P0, [R2+URZ+0x40], R5 ;  /* 0x00004005020085a7 */ /* 0x000ea400080010ff */
[----:B--2---:R-:W-:Y:S05]  /*6dd0*/  @!P0 BRA `(.L_x_100) ;  /* 0xfffffffc00f08947 */ /* 0x004fea000383ffff */
[----:B------:R-:W-:Y:S05]  /*6de0*/  BRA `(.L_x_21) ;  /* 0xffffffa800707947 */ /* 0x000fea000383ffff */
.L_x_28:
[----:B-1----:R-:W-:-:S07]  /*6df0*/  MOV R2, UR17 ;  /* 0x0000001100027c02 */ /* 0x002fce0008000f00 */
.L_x_101:
[----:B-1----:R1:W2:Y:S02]  /*6e00*/  SYNCS.PHASECHK.TRANS64.TRYWAIT P0, [R2+URZ+0x40], R5 ;  /* 0x00004005020075a7 */ /* 0x0022a400080011ff */
[----:B--2---:R-:W-:Y:S05]  /*6e10*/  @!P0 NANOSLEEP.SYNCS 0x989680 ;  /* 0x009896800000895d */ /* 0x004fea0003900000 */
[----:B------:R-:W2:Y:S02]  /*6e20*/  @!P0 SYNCS.PHASECHK.TRANS64 P0, [R2+URZ+0x40], R5 ;  /* 0x00004005020085a7 */ /* 0x000ea400080010ff */
[----:B--2---:R-:W-:Y:S05]  /*6e30*/  @!P0 BRA `(.L_x_101) ;  /* 0xfffffffc00f08947 */ /* 0x004fea000383ffff */
[----:B------:R-:W-:Y:S05]  /*6e40*/  BRA `(.L_x_27) ;  /* 0xffffffac00187947 */ /* 0x000fea000383ffff */
.L_x_32:
[----:B-1----:R1:W2:Y:S02]  /*6e50*/  SYNCS.PHASECHK.TRANS64.TRYWAIT P0, [R2+URZ+0xa0], R3 ;  /* 0x0000a003020075a7 */ /* 0x0022a400080011ff */
[----:B--2---:R-:W-:Y:S05]  /*6e60*/  @!P0 NANOSLEEP.SYNCS 0x989680 ;  /* 0x009896800000895d */ /* 0x004fea0003900000 */
[----:B------:R-:W2:Y:S02]  /*6e70*/  @!P0 SYNCS.PHASECHK.TRANS64 P0, [R2+URZ+0xa0], R3 ;  /* 0x0000a003020085a7 */ /* 0x000ea400080010ff */
[----:B--2---:R-:W-:Y:S05]  /*6e80*/  @!P0 BRA `(.L_x_32) ;  /* 0xfffffffc00f08947 */ /* 0x004fea000383ffff */
[----:B------:R-:W-:Y:S05]  /*6e90*/  BRA `(.L_x_102) ;  /* 0xffffffac00a87947 */ /* 0x000fea000383ffff */
.L_x_36:
[----:B----4-:R-:W-:-:S07]  /*6ea0*/  MOV R0, UR5 ;  /* 0x0000000500007c02 */ /* 0x010fce0008000f00 */
.L_x_103:
[----:B-1----:R1:W2:Y:S02]  /*6eb0*/  SYNCS.PHASECHK.TRANS64.TRYWAIT P0, [R0+URZ], R3 ;  /* 0x00000003000075a7 */ /* 0x0022a400080011ff */
[----:B--2---:R-:W-:Y:S05]  /*6ec0*/  @!P0 NANOSLEEP.SYNCS 0x989680 ;  /* 0x009896800000895d */ /* 0x004fea0003900000 */
[----:B------:R-:W2:Y:S02]  /*6ed0*/  @!P0 SYNCS.PHASECHK.TRANS64 P0, [R0+URZ], R3 ;  /* 0x00000003000085a7 */ /* 0x000ea400080010ff */
[----:B--2---:R-:W-:Y:S05]  /*6ee0*/  @!P0 BRA `(.L_x_103) ;  /* 0xfffffffc00f08947 */ /* 0x004fea000383ffff */
[----:B------:R-:W-:Y:S05]  /*6ef0*/  BRA `(.L_x_104) ;  /* 0xffffffb400187947 */ /* 0x000fea000383ffff */
.L_x_37:
[----:B----4-:R-:W-:-:S07]  /*6f00*/  MOV R0, UR5 ;  /* 0x0000000500007c02 */ /* 0x010fce0008000f00 */
.L_x_105:
[----:B-1----:R1:W2:Y:S02]  /*6f10*/  SYNCS.PHASECHK.TRANS64.TRYWAIT P0, [R0+URZ], R3 ;  /* 0x00000003000075a7 */ /* 0x0022a400080011ff */
[----:B--2---:R-:W-:Y:S05]  /*6f20*/  @!P0 NANOSLEEP.SYNCS 0x989680 ;  /* 0x009896800000895d */ /* 0x004fea0003900000 */
[----:B------:R-:W2:Y:S02]  /*6f30*/  @!P0 SYNCS.PHASECHK.TRANS64 P0, [R0+URZ], R3 ;  /* 0x00000003000085a7 */ /* 0x000ea400080010ff */
[----:B--2---:R-:W-:Y:S05]  /*6f40*/  @!P0 BRA `(.L_x_105) ;  /* 0xfffffffc00f08947 */ /* 0x004fea000383ffff */
[----:B------:R-:W-:Y:S05]  /*6f50*/  BRA `(.L_x_106) ;  /* 0xffffffb400247947 */ /* 0x000fea000383ffff */
.L_x_38:
[----:B----4-:R-:W-:-:S07]  /*6f60*/  MOV R0, UR5 ;  /* 0x0000000500007c02 */ /* 0x010fce0008000f00 */
.L_x_107:
[----:B-1----:R1:W2:Y:S02]  /*6f70*/  SYNCS.PHASECHK.TRANS64.TRYWAIT P0, [R0+URZ], R3 ;  /* 0x00000003000075a7 */ /* 0x0022a400080011ff */
[----:B--2---:R-:W-:Y:S05]  /*6f80*/  @!P0 NANOSLEEP.SYNCS 0x989680 ;  /* 0x009896800000895d */ /* 0x004fea0003900000 */
[----:B------:R-:W2:Y:S02]  /*6f90*/  @!P0 SYNCS.PHASECHK.TRANS64 P0, [R0+URZ], R3 ;  /* 0x00000003000085a7 */ /* 0x000ea400080010ff */
[----:B--2---:R-:W-:Y:S05]  /*6fa0*/  @!P0 BRA `(.L_x_107) ;  /* 0xfffffffc00f08947 */ /* 0x004fea000383ffff */
[----:B------:R-:W-:Y:S05]  /*6fb0*/  BRA `(.L_x_108) ;  /* 0xffffffb400307947 */ /* 0x000fea000383ffff */
.L_x_39:
[----:B----4-:R-:W-:-:S07]  /*6fc0*/  MOV R0, UR5 ;  /* 0x0000000500007c02 */ /* 0x010fce0008000f00 */
.L_x_109:
[----:B-1----:R1:W2:Y:S02]  /*6fd0*/  SYNCS.PHASECHK.TRANS64.TRYWAIT P0, [R0+URZ], R3 ;  /* 0x00000003000075a7 */ /* 0x0022a400080011ff */
[----:B--2---:R-:W-:Y:S05]  /*6fe0*/  @!P0 NANOSLEEP.SYNCS 0x989680 ;  /* 0x009896800000895d */ /* 0x004fea0003900000 */
[----:B------:R-:W2:Y:S02]  /*6ff0*/  @!P0 SYNCS.PHASECHK.TRANS64 P0, [R0+URZ], R3 ;  /* 0x00000003000085a7 */ /* 0x000ea400080010ff */
[----:B--2---:R-:W-:Y:S05]  /*7000*/  @!P0 BRA `(.L_x_109) ;  /* 0xfffffffc00f08947 */ /* 0x004fea000383ffff */
[----:B------:R-:W-:Y:S05]  /*7010*/  BRA `(.L_x_110) ;  /* 0xffffffb4003c7947 */ /* 0x000fea000383ffff */
.L_x_40:
[----:B----4-:R-:W-:-:S07]  /*7020*/  MOV R0, UR5 ;  /* 0x0000000500007c02 */ /* 0x010fce0008000f00 */
.L_x_111:
[----:B-1----:R1:W2:Y:S02]  /*7030*/  SYNCS.PHASECHK.TRANS64.TRYWAIT P0, [R0+URZ], R3 ;  /* 0x00000003000075a7 */ /* 0x0022a400080011ff */
[----:B--2---:R-:W-:Y:S05]  /*7040*/  @!P0 NANOSLEEP.SYNCS 0x989680 ;  /* 0x009896800000895d */ /* 0x004fea0003900000 */
[----:B------:R-:W2:Y:S02]  /*7050*/  @!P0 SYNCS.PHASECHK.TRANS64 P0, [R0+URZ], R3 ;  /* 0x00000003000085a7 */ /* 0x000ea400080010ff */
[----:B--2---:R-:W-:Y:S05]  /*7060*/  @!P0 BRA `(.L_x_111) ;  /* 0xfffffffc00f08947 */ /* 0x004fea000383ffff */
[----:B------:R-:W-:Y:S05]  /*7070*/  BRA `(.L_x_112) ;  /* 0xffffffb400487947 */ /* 0x000fea000383ffff */
.L_x_41:
[----:B----4-:R-:W-:-:S07]  /*7080*/  MOV R0, UR5 ;  /* 0x0000000500007c02 */ /* 0x010fce0008000f00 */
.L_x_113:
[----:B-1----:R1:W2:Y:S02]  /*7090*/  SYNCS.PHASECHK.TRANS64.TRYWAIT P0, [R0+URZ], R3 ;  /* 0x00000003000075a7 */ /* 0x0022a400080011ff */
[----:B--2---:R-:W-:Y:S05]  /*70a0*/  @!P0 NANOSLEEP.SYNCS 0x989680 ;  /* 0x009896800000895d */ /* 0x004fea0003900000 */
[----:B------:R-:W2:Y:S02]  /*70b0*/  @!P0 SYNCS.PHASECHK.TRANS64 P0, [R0+URZ], R3 ;  /* 0x00000003000085a7 */ /* 0x000ea400080010ff */
[----:B--2---:R-:W-:Y:S05]  /*70c0*/  @!P0 BRA `(.L_x_113) ;  /* 0xfffffffc00f08947 */ /* 0x004fea000383ffff */
[----:B------:R-:W-:Y:S05]  /*70d0*/  BRA `(.L_x_114) ;  /* 0xffffffb400547947 */ /* 0x000fea000383ffff */
.L_x_42:
[----:B----4-:R-:W-:-:S07]  /*70e0*/  MOV R0, UR5 ;  /* 0x0000000500007c02 */ /* 0x010fce0008000f00 */
.L_x_115:
[----:B-1----:R1:W2:Y:S02]  /*70f0*/  SYNCS.PHASECHK.TRANS64.TRYWAIT P0, [R0+URZ], R3 ;  /* 0x00000003000075a7 */ /* 0x0022a400080011ff */
[----:B--2---:R-:W-:Y:S05]  /*7100*/  @!P0 NANOSLEEP.SYNCS 0x989680 ;  /* 0x009896800000895d */ /* 0x004fea0003900000 */
[----:B------:R-:W2:Y:S02]  /*7110*/  @!P0 SYNCS.PHASECHK.TRANS64 P0, [R0+URZ], R3 ;  /* 0x00000003000085a7 */ /* 0x000ea400080010ff */
[----:B--2---:R-:W-:Y:S05]  /*7120*/  @!P0 BRA `(.L_x_115) ;  /* 0xfffffffc00f08947 */ /* 0x004fea000383ffff */
[----:B------:R-:W-:Y:S05]  /*7130*/  BRA `(.L_x_116) ;  /* 0xffffffb400607947 */ /* 0x000fea000383ffff */
.L_x_45:
[----:B-1----:R1:W2:Y:S02]  /*7140*/  SYNCS.PHASECHK.TRANS64.TRYWAIT P0, [R0+URZ+0x100], R5 ;  /* 0x00010005000075a7 */ /* 0x0022a400080011ff */
[----:B--2---:R-:W-:Y:S05]  /*7150*/  @!P0 NANOSLEEP.SYNCS 0x989680 ;  /* 0x009896800000895d */ /* 0x004fea0003900000 */
[----:B------:R-:W2:Y:S02]  /*7160*/  @!P0 SYNCS.PHASECHK.TRANS64 P0, [R0+URZ+0x100], R5 ;  /* 0x00010005000085a7 */ /* 0x000ea400080010ff */
[----:B--2---:R-:W-:Y:S05]  /*7170*/  @!P0 BRA `(.L_x_45) ;  /* 0xfffffffc00f08947 */ /* 0x004fea000383ffff */
[----:B------:R-:W-:Y:S05]  /*7180*/  BRA `(.L_x_117) ;  /* 0xffffffb400bc7947 */ /* 0x000fea000383ffff */
.L_x_46:
[----:B------:R-:W-:-:S07]  /*7190*/  MOV R0, UR5 ;  /* 0x0000000500007c02 */ /* 0x000fce0008000f00 */
.L_x_118:
[----:B-1----:R1:W2:Y:S02]  /*71a0*/  SYNCS.PHASECHK.TRANS64.TRYWAIT P0, [R0+URZ+0xb0], R5 ;  /* 0x0000b005000075a7 */ /* 0x0022a400080011ff */
[----:B--2---:R-:W-:Y:S05]  /*71b0*/  @!P0 NANOSLEEP.SYNCS 0x989680 ;  /* 0x009896800000895d */ /* 0x004fea0003900000 */
[----:B------:R-:W2:Y:S02]  /*71c0*/  @!P0 SYNCS.PHASECHK.TRANS64 P0, [R0+URZ+0xb0], R5 ;  /* 0x0000b005000085a7 */ /* 0x000ea400080010ff */
[----:B--2---:R-:W-:Y:S05]  /*71d0*/  @!P0 BRA `(.L_x_118) ;  /* 0xfffffffc00f08947 */ /* 0x004fea000383ffff */
[----:B------:R-:W-:Y:S05]  /*71e0*/  BRA `(.L_x_119) ;  /* 0xffffffb400cc7947 */ /* 0x000fea000383ffff */
.L_x_47:
[----:B-1----:R1:W2:Y:S02]  /*71f0*/  SYNCS.PHASECHK.TRANS64.TRYWAIT P1, [R0+URZ+0xa0], R5 ;  /* 0x0000a005000075a7 */ /* 0x0022a400080211ff */
[----:B--2---:R-:W-:Y:S05]  /*7200*/  @!P1 NANOSLEEP.SYNCS 0x989680 ;  /* 0x009896800000995d */ /* 0x004fea0003900000 */
[----:B------:R-:W2:Y:S02]  /*7210*/  @!P1 SYNCS.PHASECHK.TRANS64 P1, [R0+URZ+0xa0], R5 ;  /* 0x0000a005000095a7 */ /* 0x000ea400080210ff */
[----:B--2---:R-:W-:Y:S05]  /*7220*/  @!P1 BRA `(.L_x_47) ;  /* 0xfffffffc00f09947 */ /* 0x004fea000383ffff */
[----:B------:R-:W-:Y:S05]  /*7230*/  BRA `(.L_x_120) ;  /* 0xffffffb400fc7947 */ /* 0x000fea000383ffff */
.L_x_50:
[----:B------:R-:W-:-:S07]  /*7240*/  MOV R0, UR5 ;  /* 0x0000000500007c02 */ /* 0x000fce0008000f00 */
.L_x_121:
[----:B-1----:R1:W2:Y:S02]  /*7250*/  SYNCS.PHASECHK.TRANS64.TRYWAIT P0, [R0+URZ+0xb0], R3 ;  /* 0x0000b003000075a7 */ /* 0x0022a400080011ff */
[----:B--2---:R-:W-:Y:S05]  /*7260*/  @!P0 NANOSLEEP.SYNCS 0x989680 ;  /* 0x009896800000895d */ /* 0x004fea0003900000 */
[----:B------:R-:W2:Y:S02]  /*7270*/  @!P0 SYNCS.PHASECHK.TRANS64 P0, [R0+URZ+0xb0], R3 ;  /* 0x0000b003000085a7 */ /* 0x000ea400080010ff */
[----:B--2---:R-:W-:Y:S05]  /*7280*/  @!P0 BRA `(.L_x_121) ;  /* 0xfffffffc00f08947 */ /* 0x004fea000383ffff */
[----:B------:R-:W-:Y:S05]  /*7290*/  BRA `(.L_x_49) ;  /* 0xffffffb800507947 */ /* 0x000fea000383ffff */
.L_x_57:
[----:B-1----:R1:W2:Y:S02]  /*72a0*/  SYNCS.PHASECHK.TRANS64.TRYWAIT P1, [R0+URZ+0xa0], R5 ;  /* 0x0000a005000075a7 */ /* 0x0022a400080211ff */
[----:B--2---:R-:W-:Y:S05]  /*72b0*/  @!P1 NANOSLEEP.SYNCS 0x989680 ;  /* 0x009896800000995d */ /* 0x004fea0003900000 */
[----:B------:R-:W2:Y:S02]  /*72c0*/  @!P1 SYNCS.PHASECHK.TRANS64 P1, [R0+URZ+0xa0], R5 ;  /* 0x0000a005000095a7 */ /* 0x000ea400080210ff */
[----:B--2---:R-:W-:Y:S05]  /*72d0*/  @!P1 BRA `(.L_x_57) ;  /* 0xfffffffc00f09947 */ /* 0x004fea000383ffff */
[----:B------:R-:W-:Y:S05]  /*72e0*/  BRA `(.L_x_122) ;  /* 0xffffffbc00c07947 */ /* 0x000fea000383ffff */
.L_x_58:
[----:B------:R-:W-:-:S07]  /*72f0*/  MOV R3, UR7 ;  /* 0x0000000700037c02 */ /* 0x000fce0008000f00 */
.L_x_123:
[----:B-1----:R1:W2:Y:S02]  /*7300*/  SYNCS.PHASECHK.TRANS64.TRYWAIT P0, [R3+URZ+0xe0], R0 ;  /* 0x0000e000030075a7 */ /* 0x0022a400080011ff */
[----:B--2---:R-:W-:Y:S05]  /*7310*/  @!P0 NANOSLEEP.SYNCS 0x989680 ;  /* 0x009896800000895d */ /* 0x004fea0003900000 */
[----:B------:R-:W2:Y:S02]  /*7320*/  @!P0 SYNCS.PHASECHK.TRANS64 P0, [R3+URZ+0xe0], R0 ;  /* 0x0000e000030085a7 */ /* 0x000ea400080010ff */
[----:B--2---:R-:W-:Y:S05]  /*7330*/  @!P0 BRA `(.L_x_123) ;  /* 0xfffffffc00f08947 */ /* 0x004fea000383ffff */
[----:B------:R-:W-:Y:S05]  /*7340*/  BRA `(.L_x_124) ;  /* 0xffffffbc00f87947 */ /* 0x000fea000383ffff */
.L_x_61:
[----:B------:R-:W-:Y:S07]  /*7350*/  MOV R0, UR6 ;  /* 0x0000000600007c02 */ /* 0x000fee0008000f00 */
.L_x_125:
[----:B-1----:R1:W2:Y:S02]  /*7360*/  SYNCS.PHASECHK.TRANS64.TRYWAIT P0, [R0+URZ], R3 ;  /* 0x00000003000075a7 */ /* 0x0022a400080011ff */
[----:B--2---:R-:W-:Y:S05]  /*7370*/  @!P0 NANOSLEEP.SYNCS 0x989680 ;  /* 0x009896800000895d */ /* 0x004fea0003900000 */
[----:B------:R-:W2:Y:S02]  /*7380*/  @!P0 SYNCS.PHASECHK.TRANS64 P0, [R0+URZ], R3 ;  /* 0x00000003000085a7 */ /* 0x000ea400080010ff */
[----:B--2---:R-:W-:Y:S05]  /*7390*/  @!P0 BRA `(.L_x_125) ;  /* 0xfffffffc00f08947 */ /* 0x004fea000383ffff */
[----:B------:R-:W-:Y:S05]  /*73a0*/  BRA `(.L_x_60) ;  /* 0xffffffc000147947 */ /* 0x000fea000383ffff */
.L_x_64:
[----:B------:R-:W-:-:S07]  /*73b0*/  MOV R0, UR6 ;  /* 0x0000000600007c02 */ /* 0x000fce0008000f00 */
.L_x_126:
[----:B--2---:R2:W4:Y:S02]  /*73c0*/  SYNCS.PHASECHK.TRANS64.TRYWAIT P0, [R0+URZ], R3 ;  /* 0x00000003000075a7 */ /* 0x00452400080011ff */
[----:B----4-:R-:W-:Y:S05]  /*73d0*/  @!P0 NANOSLEEP.SYNCS 0x989680 ;  /* 0x009896800000895d */ /* 0x010fea0003900000 */
[----:B------:R-:W4:Y:S02]  /*73e0*/  @!P0 SYNCS.PHASECHK.TRANS64 P0, [R0+URZ], R3 ;  /* 0x00000003000085a7 */ /* 0x000f2400080010ff */
[----:B----4-:R-:W-:Y:S05]  /*73f0*/  @!P0 BRA `(.L_x_126) ;  /* 0xfffffffc00f08947 */ /* 0x010fea000383ffff */
[----:B------:R-:W-:Y:S05]  /*7400*/  BRA `(.L_x_127) ;  /* 0xffffffc000f07947 */ /* 0x000fea000383ffff */
.L_x_65:
[----:B------:R-:W-:-:S07]  /*7410*/  MOV R0, UR6 ;  /* 0x0000000600007c02 */ /* 0x000fce0008000f00 */
.L_x_128:
[----:B-1----:R1:W2:Y:S02]  /*7420*/  SYNCS.PHASECHK.TRANS64.TRYWAIT P0, [R0+URZ], R3 ;  /* 0x00000003000075a7 */ /* 0x0022a400080011ff */
[----:B--2---:R-:W-:Y:S05]  /*7430*/  @!P0 NANOSLEEP.SYNCS 0x989680 ;  /* 0x009896800000895d */ /* 0x004fea0003900000 */
[----:B------:R-:W2:Y:S02]  /*7440*/  @!P0 SYNCS.PHASECHK.TRANS64 P0, [R0+URZ], R3 ;  /* 0x00000003000085a7 */ /* 0x000ea400080010ff */
[----:B--2---:R-:W-:Y:S05]  /*7450*/  @!P0 BRA `(.L_x_128) ;  /* 0xfffffffc00f08947 */ /* 0x004fea000383ffff */
[----:B------:R-:W-:Y:S05]  /*7460*/  BRA `(.L_x_129) ;  /* 0xffffffc000fc7947 */ /* 0x000fea000383ffff */
.L_x_66:
[----:B------:R-:W-:-:S07]  /*7470*/  MOV R0, UR6 ;  /* 0x0000000600007c02 */ /* 0x000fce0008000f00 */
.L_x_130:
[----:B-1----:R1:W2:Y:S02]  /*7480*/  SYNCS.PHASECHK.TRANS64.TRYWAIT P0, [R0+URZ], R3 ;  /* 0x00000003000075a7 */ /* 0x0022a400080011ff */
[----:B--2---:R-:W-:Y:S05]  /*7490*/  @!P0 NANOSLEEP.SYNCS 0x989680 ;  /* 0x009896800000895d */ /* 0x004fea0003900000 */
[----:B------:R-:W2:Y:S02]  /*74a0*/  @!P0 SYNCS.PHASECHK.TRANS64 P0, [R0+URZ], R3 ;  /* 0x00000003000085a7 */ /* 0x000ea400080010ff */
[----:B--2---:R-:W-:Y:S05]  /*74b0*/  @!P0 BRA `(.L_x_130) ;  /* 0xfffffffc00f08947 */ /* 0x004fea000383ffff */
[----:B------:R-:W-:Y:S05]  /*74c0*/  BRA `(.L_x_131) ;  /* 0xffffffc400087947 */ /* 0x000fea000383ffff */
.L_x_67:
[----:B------:R-:W-:-:S07]  /*74d0*/  MOV R0, UR7 ;  /* 0x0000000700007c02 */ /* 0x000fce0008000f00 */
.L_x_132:
[----:B-1----:R1:W2:Y:S02]  /*74e0*/  SYNCS.PHASECHK.TRANS64.TRYWAIT P0, [R0+URZ], R3 ;  /* 0x00000003000075a7 */ /* 0x0022a400080011ff */
[----:B--2---:R-:W-:Y:S05]  /*74f0*/  @!P0 NANOSLEEP.SYNCS 0x989680 ;  /* 0x009896800000895d */ /* 0x004fea0003900000 */
[----:B------:R-:W2:Y:S02]  /*7500*/  @!P0 SYNCS.PHASECHK.TRANS64 P0, [R0+URZ], R3 ;  /* 0x00000003000085a7 */ /* 0x000ea400080010ff */
[----:B--2---:R-:W-:Y:S05]  /*7510*/  @!P0 BRA `(.L_x_132) ;  /* 0xfffffffc00f08947 */ /* 0x004fea000383ffff */
[----:B------:R-:W-:Y:S05]  /*7520*/  BRA `(.L_x_133) ;  /* 0xffffffc400147947 */ /* 0x000fea000383ffff */
.L_x_72:
[----:B---3--:R3:W1:Y:S02]  /*7530*/  SYNCS.PHASECHK.TRANS64.TRYWAIT P0, [R0+URZ+0xa0], R3 ;  /* 0x0000a003000075a7 */ /* 0x00866400080011ff */
[----:B-1----:R-:W-:Y:S05]  /*7540*/  @!P0 NANOSLEEP.SYNCS 0x989680 ;  /* 0x009896800000895d */ /* 0x002fea0003900000 */
[----:B------:R-:W1:Y:S02]  /*7550*/  @!P0 SYNCS.PHASECHK.TRANS64 P0, [R0+URZ+0xa0], R3 ;  /* 0x0000a003000085a7 */ /* 0x000e6400080010ff */
[----:B-1----:R-:W-:Y:S05]  /*7560*/  @!P0 BRA `(.L_x_72) ;  /* 0xfffffffc00f08947 */ /* 0x002fea000383ffff */
[----:B------:R-:W-:Y:S05]  /*7570*/  BRA `(.L_x_134) ;  /* 0xffffffc800107947 */ /* 0x000fea000383ffff */
.L_x_75:
[----:B------:R-:W-:Y:S07]  /*7580*/  MOV R0, UR6 ;  /* 0x0000000600007c02 */ /* 0x000fee0008000f00 */
.L_x_135:
[----:B-1----:R1:W3:Y:S02]  /*7590*/  SYNCS.PHASECHK.TRANS64.TRYWAIT P0, [R0+URZ+0x98], R3 ;  /* 0x00009803000075a7 */ /* 0x0022e400080011ff */
[----:B---3--:R-:W-:Y:S05]  /*75a0*/  @!P0 NANOSLEEP.SYNCS 0x989680 ;  /* 0x009896800000895d */ /* 0x008fea0003900000 */
[----:B------:R-:W3:Y:S02]  /*75b0*/  @!P0 SYNCS.PHASECHK.TRANS64 P0, [R0+URZ+0x98], R3 ;  /* 0x00009803000085a7 */ /* 0x000ee400080010ff */
[----:B---3--:R-:W-:Y:S05]  /*75c0*/  @!P0 BRA `(.L_x_135) ;  /* 0xfffffffc00f08947 */ /* 0x008fea000383ffff */
[----:B------:R-:W-:Y:S05]  /*75d0*/  BRA `(.L_x_74) ;  /* 0xffffffc800fc7947 */ /* 0x000fea000383ffff */
.L_x_78:
[----:B------:R-:W-:Y:S07]  /*75e0*/  MOV R3, UR6 ;  /* 0x0000000600037c02 */ /* 0x000fee0008000f00 */
.L_x_136:
[----:B-1----:R1:W2:Y:S02]  /*75f0*/  SYNCS.PHASECHK.TRANS64.TRYWAIT P2, [R3+URZ+0x88], R26 ;  /* 0x0000881a030075a7 */ /* 0x0022a400080411ff */
[----:B--2---:R-:W-:Y:S05]  /*7600*/  @!P2 NANOSLEEP.SYNCS 0x989680 ;  /* 0x009896800000a95d */ /* 0x004fea0003900000 */
[----:B------:R-:W2:Y:S02]  /*7610*/  @!P2 SYNCS.PHASECHK.TRANS64 P2, [R3+URZ+0x88], R26 ;  /* 0x0000881a0300a5a7 */ /* 0x000ea400080410ff */
[----:B--2---:R-:W-:Y:S05]  /*7620*/  @!P2 BRA `(.L_x_136) ;  /* 0xfffffffc00f0a947 */ /* 0x004fea000383ffff */
[----:B------:R-:W-:Y:S05]  /*7630*/  BRA `(.L_x_137) ;  /* 0xffffffcc00907947 */ /* 0x000fea000383ffff */
.L_x_81:
[----:B--2---:R2:W4:Y:S02]  /*7640*/  SYNCS.PHASECHK.TRANS64.TRYWAIT P0, [R0+URZ+0xa0], R3 ;  /* 0x0000a003000075a7 */ /* 0x00452400080011ff */
[----:B----4-:R-:W-:Y:S05]  /*7650*/  @!P0 NANOSLEEP.SYNCS 0x989680 ;  /* 0x009896800000895d */ /* 0x010fea0003900000 */
[----:B------:R-:W4:Y:S02]  /*7660*/  @!P0 SYNCS.PHASECHK.TRANS64 P0, [R0+URZ+0xa0], R3 ;  /* 0x0000a003000085a7 */ /* 0x000f2400080010ff */
[----:B----4-:R-:W-:Y:S05]  /*7670*/  @!P0 BRA `(.L_x_81) ;  /* 0xfffffffc00f08947 */ /* 0x010fea000383ffff */
[----:B------:R-:W-:Y:S05]  /*7680*/  BRA `(.L_x_138) ;  /* 0xffffffd000f07947 */ /* 0x000fea000383ffff */
.L_x_92:
[----:B-1----:R-:W-:Y:S04]  /*7690*/  MOV R0, UR43 ;  /* 0x0000002b00007c02 */ /* 0x002fe80008000f00 */
[----:B------:R1:W2:Y:S03]  /*76a0*/  SYNCS.PHASECHK.TRANS64.TRYWAIT P1, [R0+URZ+0x80], R3 ;  /* 0x00008003000075a7 */ /* 0x0002a600080211ff */
[----:B--2---:R-:W-:Y:S05]  /*76b0*/  @!P1 NANOSLEEP.SYNCS 0x989680 ;  /* 0x009896800000995d */ /* 0x004fea0003900000 */
[----:B------:R-:W2:Y:S02]  /*76c0*/  @!P1 SYNCS.PHASECHK.TRANS64 P1, [R0+URZ+0x80], R3 ;  /* 0x00008003000095a7 */ /* 0x000ea400080210ff */
[----:B--2---:R-:W-:Y:S05]  /*76d0*/  @!P1 BRA `(.L_x_92) ;  /* 0xfffffffc00ec9947 */ /* 0x004fea000383ffff */
[----:B------:R-:W-:Y:S05]  /*76e0*/  BRA `(.L_x_91) ;  /* 0xffffffdc00ec7947 */ /* 0x000fea000383ffff */
.L_x_94:
[----:B------:R1:W1:Y:S02]  /*76f0*/  SYNCS.PHASECHK.TRANS64.TRYWAIT P1, [R148+URZ+0xc0], R5 ;  /* 0x0000c005940075a7 */ /* 0x00026400080211ff */
[----:B-1----:R-:W-:Y:S05]  /*7700*/  @!P1 NANOSLEEP.SYNCS 0x989680 ;  /* 0x009896800000995d */ /* 0x002fea0003900000 */
[----:B------:R-:W1:Y:S02]  /*7710*/  @!P1 SYNCS.PHASECHK.TRANS64 P1, [R148+URZ+0xc0], R5 ;  /* 0x0000c005940095a7 */ /* 0x000e6400080210ff */
[----:B-1----:R-:W-:Y:S05]  /*7720*/  @!P1 BRA `(.L_x_94) ;  /* 0xfffffffc00f09947 */ /* 0x002fea000383ffff */
[----:B------:R-:W-:Y:S05]  /*7730*/  BRA `(.L_x_93) ;  /* 0xffffffe000307947 */ /* 0x000fea000383ffff */
        .weak           $__internal_0_$__cuda_sm10x_tcgen05_guardrail_trap_col_being_dealloced_not_returned_by_alloc
        .type           $__internal_0_$__cuda_sm10x_tcgen05_guardrail_trap_col_being_dealloced_not_returned_by_alloc,@function
        .size           $__internal_0_$__cuda_sm10x_tcgen05_guardrail_trap_col_being_dealloced_not_returned_by_alloc,($__internal_1_$__cuda_sm10x_tcgen05_guardrail_trap_phase_invalid_during_alloc - $__internal_0_$__cuda_sm10x_tcgen05_guardrail_trap_col_being_dealloced_not_returned_by_alloc)
$__internal_0_$__cuda_sm10x_tcgen05_guardrail_trap_col_being_dealloced_not_returned_by_alloc:
[----:B------:R-:W-:Y:S05]  /*7740*/  BPT.TRAP 0x1 ;  /* 0x000000040000795c */ /* 0x000fea0000300000 */
[----:B------:R-:W-:-:S04]  /*7750*/  HFMA2 R3, -RZ, RZ, 0, 0 ;  /* 0x00000000ff037431 */ /* 0x000fc800000001ff */
[----:B------:R-:W-:Y:S05]  /*7760*/  RET.REL.NODEC R2 `(_ZN7cutlass13device_kernelINS_4gemm6kernel13GemmUniversalIN4cute5tupleIJiiiiEEENS1_10collective13CollectiveMmaINS1_35MainloopSm100TmaUmmaWarpSpecializedILi8ELi2ELi4ENS5_IJNS4_1CILi1EEESB_SB_EEEEENS5_IJNSA_ILi128EEENSA_ILi64EEESE_EEEaNS5_IJlSB_lEEEaSH_NS4_8TiledMMAINS4_8MMA_AtomIJNS4_15SM100_MMA_S8_SSIaaiLi128ELi64ELNS4_4UMMA5MajorE0ELSM_0ELNSL_8SaturateE0EEEEEENS4_6LayoutISC_NS5_IJNSA_ILi0EEESR_SR_EEEEENS5_IJNS4_10UnderscoreESU_SU_EEEEENS4_13SM90_TMA_LOADENS4_14ComposedLayoutINS4_7SwizzleILi3ELi4ELi3EEENS4_18smem_ptr_flag_bitsILi8EEENSQ_INS5_IJNSA_ILi8EEESE_EEENS5_IJSE_SB_EEEEEEEvNS4_8identityESX_S17_vS18_EENS_8epilogue10collective18CollectiveEpilogueINS1A_23Sm100TmaWarpSpecializedILi1ELi1ELi64ELb0ELb0EEEJSG_NS5_IJNSQ_ISE_SB_EENSQ_ISF_SB_EEEEEaSH_aSH_NS1A_6fusion15FusionCallbacksIS1E_NS1I_17LinearCombinationIaiaiLNS_15FloatRoundStyleE2EEESG_S1H_JEEENS4_5SM1004TMEM4LOAD26SM100_TMEM_LOAD_32dp32b64xESX_NSY_INSZ_ILi2ELi4ELi3EEES12_NSQ_INS5_IJS13_SF_EEENS5_IJSF_SB_EEEEEEENS4_39AutoVectorizingCopyWithAssumedAlignmentILi128EEENS4_14SM90_TMA_STOREES1W_S1Y_S1Y_EEEvvEEEEvNT_6ParamsE) ;  /* 0xffffff8802247950 */ /* 0x000fea0003c3ffff */
        .weak           $__internal_1_$__cuda_sm10x_tcgen05_guardrail_trap_phase_invalid_during_alloc
        .type           $__internal_1_$__cuda_sm10x_tcgen05_guardrail_trap_phase_invalid_during_alloc,@function
        .size           $__internal_1_$__cuda_sm10x_tcgen05_guardrail_trap_phase_invalid_during_alloc,($__internal_2_$__cuda_sm10x_tcgen05_guardrail_trap_unallocated_columns_being_dealloced - $__internal_1_$__cuda_sm10x_tcgen05_guardrail_trap_phase_invalid_during_alloc)
$__internal_1_$__cuda_sm10x_tcgen05_guardrail_trap_phase_invalid_during_alloc:
[----:B------:R-:W-:Y:S05]  /*7770*/  BPT.TRAP 0x1 ;  /* 0x000000040000795c */ /* 0x000fea0000300000 */
[----:B------:R-:W-:-:S04]  /*7780*/  MOV R3, 0x0 ;  /* 0x0000000000037802 */ /* 0x000fc80000000f00 */
[----:B------:R-:W-:Y:S05]  /*7790*/  RET.REL.NODEC R2 `(_ZN7cutlass13device_kernelINS_4gemm6kernel13GemmUniversalIN4cute5tupleIJiiiiEEENS1_10collective13CollectiveMmaINS1_35MainloopSm100TmaUmmaWarpSpecializedILi8ELi2ELi4ENS5_IJNS4_1CILi1EEESB_SB_EEEEENS5_IJNSA_ILi128EEENSA_ILi64EEESE_EEEaNS5_IJlSB_lEEEaSH_NS4_8TiledMMAINS4_8MMA_AtomIJNS4_15SM100_MMA_S8_SSIaaiLi128ELi64ELNS4_4UMMA5MajorE0ELSM_0ELNSL_8SaturateE0EEEEEENS4_6LayoutISC_NS5_IJNSA_ILi0EEESR_SR_EEEEENS5_IJNS4_10UnderscoreESU_SU_EEEEENS4_13SM90_TMA_LOADENS4_14ComposedLayoutINS4_7SwizzleILi3ELi4ELi3EEENS4_18smem_ptr_flag_bitsILi8EEENSQ_INS5_IJNSA_ILi8EEESE_EEENS5_IJSE_SB_EEEEEEEvNS4_8identityESX_S17_vS18_EENS_8epilogue10collective18CollectiveEpilogueINS1A_23Sm100TmaWarpSpecializedILi1ELi1ELi64ELb0ELb0EEEJSG_NS5_IJNSQ_ISE_SB_EENSQ_ISF_SB_EEEEEaSH_aSH_NS1A_6fusion15FusionCallbacksIS1E_NS1I_17LinearCombinationIaiaiLNS_15FloatRoundStyleE2EEESG_S1H_JEEENS4_5SM1004TMEM4LOAD26SM100_TMEM_LOAD_32dp32b64xESX_NSY_INSZ_ILi2ELi4ELi3EEES12_NSQ_INS5_IJS13_SF_EEENS5_IJSF_SB_EEEEEEENS4_39AutoVectorizingCopyWithAssumedAlignmentILi128EEENS4_14SM90_TMA_STOREES1W_S1Y_S1Y_EEEvvEEEEvNT_6ParamsE) ;  /* 0xffffff8802187950 */ /* 0x000fea0003c3ffff */
        .weak           $__internal_2_$__cuda_sm10x_tcgen05_guardrail_trap_unallocated_columns_being_dealloced
        .type           $__internal_2_$__cuda_sm10x_tcgen05_guardrail_trap_unallocated_columns_being_dealloced,@function
        .size           $__internal_2_$__cuda_sm10x_tcgen05_guardrail_trap_unallocated_columns_being_dealloced,(.L_x_140 - $__internal_2_$__cuda_sm10x_tcgen05_guardrail_trap_unallocated_columns_being_dealloced)
$__internal_2_$__cuda_sm10x_tcgen05_guardrail_trap_unallocated_columns_being_dealloced:
[----:B------:R-:W-:Y:S05]  /*77a0*/  BPT.TRAP 0x1 ;  /* 0x000000040000795c */ /* 0x000fea0000300000 */
[----:B------:R-:W-:-:S04]  /*77b0*/  HFMA2 R3, -RZ, RZ, 0, 0 ;  /* 0x00000000ff037431 */ /* 0x000fc800000001ff */
[----:B------:R-:W-:Y:S05]  /*77c0*/  RET.REL.NODEC R2 `(_ZN7cutlass13device_kernelINS_4gemm6kernel13GemmUniversalIN4cute5tupleIJiiiiEEENS1_10collective13CollectiveMmaINS1_35MainloopSm100TmaUmmaWarpSpecializedILi8ELi2ELi4ENS5_IJNS4_1CILi1EEESB_SB_EEEEENS5_IJNSA_ILi128EEENSA_ILi64EEESE_EEEaNS5_IJlSB_lEEEaSH_NS4_8TiledMMAINS4_8MMA_AtomIJNS4_15SM100_MMA_S8_SSIaaiLi128ELi64ELNS4_4UMMA5MajorE0ELSM_0ELNSL_8SaturateE0EEEEEENS4_6LayoutISC_NS5_IJNSA_ILi0EEESR_SR_EEEEENS5_IJNS4_10UnderscoreESU_SU_EEEEENS4_13SM90_TMA_LOADENS4_14ComposedLayoutINS4_7SwizzleILi3ELi4ELi3EEENS4_18smem_ptr_flag_bitsILi8EEENSQ_INS5_IJNSA_ILi8EEESE_EEENS5_IJSE_SB_EEEEEEEvNS4_8identityESX_S17_vS18_EENS_8epilogue10collective18CollectiveEpilogueINS1A_23Sm100TmaWarpSpecializedILi1ELi1ELi64ELb0ELb0EEEJSG_NS5_IJNSQ_ISE_SB_EENSQ_ISF_SB_EEEEEaSH_aSH_NS1A_6fusion15FusionCallbacksIS1E_NS1I_17LinearCombinationIaiaiLNS_15FloatRoundStyleE2EEESG_S1H_JEEENS4_5SM1004TMEM4LOAD26SM100_TMEM_LOAD_32dp32b64xESX_NSY_INSZ_ILi2ELi4ELi3EEES12_NSQ_INS5_IJS13_SF_EEENS5_IJSF_SB_EEEEEEENS4_39AutoVectorizingCopyWithAssumedAlignmentILi128EEENS4_14SM90_TMA_STOREES1W_S1Y_S1Y_EEEvvEEEEvNT_6ParamsE) ;  /* 0xffffff88020c7950 */ /* 0x000fea0003c3ffff */
.L_x_139:
[----:B------:R-:W-:-:S00]  /*77d0*/  BRA `(.L_x_139) ;  /* 0xfffffffc00fc7947 */ /* 0x000fc0000383ffff */
[----:B------:R-:W-:-:S00]  /*77e0*/  NOP ;  /* 0x0000000000007918 */ /* 0x000fc00000000000 */
        /* <DEDUP_REMOVED lines=9> */
.L_x_140:


//--------------------- .nv.global.init           --------------------------
	.section	.nv.global.init,"aw",@progbits
.nv.global.init:
	.type		$str$27,@object
	.size		$str$27,($str$28 - $str$27)
$str$27:
        /*0000*/ 	.byte	0x28, 0x61, 0x64, 0x64, 0x72, 0x65, 0x73, 0x73, 0x20, 0x26, 0x20, 0x6d, 0x61, 0x73, 0x6b, 0x29
        /*0010*/ 	.byte	0x20, 0x3d, 0x3d, 0x20, 0x30, 0x00
	.type		$str$28,@object
	.size		$str$28,($str$26 - $str$28)
$str$28:
        /*0016*/ 	.byte	0x2f, 0x74, 0x6d, 0x70, 0x2f, 0x63, 0x75, 0x74, 0x6c, 0x61, 0x73, 0x73, 0x5f, 0x73, 0x77, 0x65
        /*0026*/ 	.byte	0x65, 0x70, 0x5f, 0x73, 0x72, 0x63, 0x2f, 0x69, 0x6e, 0x63, 0x6c, 0x75, 0x64, 0x65, 0x2f, 0x63
        /*0036*/ 	.byte	0x75, 0x74, 0x65, 0x2f, 0x70, 0x6f, 0x69, 0x6e, 0x74, 0x65, 0x72, 0x5f, 0x66, 0x6c, 0x61, 0x67
        /*0046*/ 	.byte	0x67, 0x65, 0x64, 0x2e, 0x68, 0x70, 0x70, 0x00
	.type		$str$26,@object
	.size		$str$26,($str$25 - $str$26)
$str$26:
        /*004e*/ 	.byte	0x2f, 0x74, 0x6d, 0x70, 0x2f, 0x63, 0x75, 0x74, 0x6c, 0x61, 0x73, 0x73, 0x5f, 0x73, 0x77, 0x65
        /*005e*/ 	.byte	0x65, 0x70, 0x5f, 0x73, 0x72, 0x63, 0x2f, 0x69, 0x6e, 0x63, 0x6c, 0x75, 0x64, 0x65, 0x2f, 0x63
        /*006e*/ 	.byte	0x75, 0x74, 0x65, 0x2f, 0x61, 0x74, 0x6f, 0x6d, 0x2f, 0x63, 0x6f, 0x70, 0x79, 0x5f, 0x74, 0x72
        /*007e*/ 	.byte	0x61, 0x69, 0x74, 0x73, 0x5f, 0x73, 0x6d, 0x31, 0x30, 0x30, 0x2e, 0x68, 0x70, 0x70, 0x00
	.type		$str$25,@object
	.size		$str$25,(__unnamed_1 - $str$25)
$str$25:
        /*008d*/ 	.byte	0x28, 0x28, 0x75, 0x69, 0x6e, 0x74, 0x33, 0x32, 0x5f, 0x74, 0x28, 0x74, 0x68, 0x72, 0x65, 0x61
        /*009d*/ 	.byte	0x64, 0x49, 0x64, 0x78, 0x2e, 0x78, 0x29, 0x20, 0x2f, 0x20, 0x33, 0x32, 0x29, 0x20, 0x25, 0x20
        /*00ad*/ 	.byte	0x34, 0x29, 0x20, 0x3d, 0x3d, 0x20, 0x28, 0x28, 0x28, 0x74, 0x6d, 0x65, 0x6d, 0x5f, 0x61, 0x64
        /*00bd*/ 	.byte	0x64, 0x72, 0x20, 0x3e, 0x3e, 0x20, 0x31, 0x36, 0x29, 0x20, 0x2f, 0x20, 0x33, 0x32, 0x29, 0x20
        /*00cd*/ 	.byte	0x25, 0x20, 0x34, 0x29, 0x00
	.type		__unnamed_1,@object
	.size		__unnamed_1,(__unnamed_2 - __unnamed_1)
__unnamed_1:
        /*00d2*/ 	.byte	0x61, 0x75, 0x74, 0x6f, 0x20, 0x63, 0x75, 0x74, 0x65, 0x3a, 0x3a, 0x61, 0x73, 0x5f, 0x70, 0x6f
        /* <DEDUP_REMOVED lines=24> */
        /*0262*/ 	.byte	0x5d, 0x00
	.type		__unnamed_2,@object
	.size		__unnamed_2,(.L_2 - __unnamed_2)
__unnamed_2:
        /* <DEDUP_REMOVED lines=42> */
        /*0504*/ 	.byte	0x43, 0x3c, 0x30, 0x3e, 0x3e, 0x3e, 0x3e, 0x5d, 0x00
.L_2:


//--------------------- .nv.shared._ZN7cutlass13device_kernelINS_4gemm6kernel13GemmUniversalIN4cute5tupleIJiiiiEEENS1_10collective13CollectiveMmaINS1_35MainloopSm100TmaUmmaWarpSpecializedILi8ELi2ELi4ENS5_IJNS4_1CILi1EEESB_SB_EEEEENS5_IJNSA_ILi128EEENSA_ILi64EEESE_EEEaNS5_IJlSB_lEEEaSH_NS4_8TiledMMAINS4_8MMA_AtomIJNS4_15SM100_MMA_S8_SSIaaiLi128ELi64ELNS4_4UMMA5MajorE0ELSM_0ELNSL_8SaturateE0EEEEEENS4_6LayoutISC_NS5_IJNSA_ILi0EEESR_SR_EEEEENS5_IJNS4_10UnderscoreESU_SU_EEEEENS4_13SM90_TMA_LOADENS4_14ComposedLayoutINS4_7SwizzleILi3ELi4ELi3EEENS4_18smem_ptr_flag_bitsILi8EEENSQ_INS5_IJNSA_ILi8EEESE_EEENS5_IJSE_SB_EEEEEEEvNS4_8identityESX_S17_vS18_EENS_8epilogue10collective18CollectiveEpilogueINS1A_23Sm100TmaWarpSpecializedILi1ELi1ELi64ELb0ELb0EEEJSG_NS5_IJNSQ_ISE_SB_EENSQ_ISF_SB_EEEEEaSH_aSH_NS1A_6fusion15FusionCallbacksIS1E_NS1I_17LinearCombinationIaiaiLNS_15FloatRoundStyleE2EEESG_S1H_JEEENS4_5SM1004TMEM4LOAD26SM100_TMEM_LOAD_32dp32b64xESX_NSY_INSZ_ILi2ELi4ELi3EEES12_NSQ_INS5_IJS13_SF_EEENS5_IJSF_SB_EEEEEEENS4_39AutoVectorizingCopyWithAssumedAlignmentILi128EEENS4_14SM90_TMA_STOREES1W_S1Y_S1Y_EEEvvEEEEvNT_6ParamsE --------------------------
	.section	.nv.shared._ZN7cutlass13device_kernelINS_4gemm6kernel13GemmUniversalIN4cute5tupleIJiiiiEEENS1_10collective13CollectiveMmaINS1_35MainloopSm100TmaUmmaWarpSpecializedILi8ELi2ELi4ENS5_IJNS4_1CILi1EEESB_SB_EEEEENS5_IJNSA_ILi128EEENSA_ILi64EEESE_EEEaNS5_IJlSB_lEEEaSH_NS4_8TiledMMAINS4_8MMA_AtomIJNS4_15SM100_MMA_S8_SSIaaiLi128ELi64ELNS4_4UMMA5MajorE0ELSM_0ELNSL_8SaturateE0EEEEEENS4_6LayoutISC_NS5_IJNSA_ILi0EEESR_SR_EEEEENS5_IJNS4_10UnderscoreESU_SU_EEEEENS4_13SM90_TMA_LOADENS4_14ComposedLayoutINS4_7SwizzleILi3ELi4ELi3EEENS4_18smem_ptr_flag_bitsILi8EEENSQ_INS5_IJNSA_ILi8EEESE_EEENS5_IJSE_SB_EEEEEEEvNS4_8identityESX_S17_vS18_EENS_8epilogue10collective18CollectiveEpilogueINS1A_23Sm100TmaWarpSpecializedILi1ELi1ELi64ELb0ELb0EEEJSG_NS5_IJNSQ_ISE_SB_EENSQ_ISF_SB_EEEEEaSH_aSH_NS1A_6fusion15FusionCallbacksIS1E_NS1I_17LinearCombinationIaiaiLNS_15FloatRoundStyleE2EEESG_S1H_JEEENS4_5SM1004TMEM4LOAD26SM100_TMEM_LOAD_32dp32b64xESX_NSY_INSZ_ILi2ELi4ELi3EEES12_NSQ_INS5_IJS13_SF_EEENS5_IJSF_SB_EEEEEEENS4_39AutoVectorizingCopyWithAssumedAlignmentILi128EEENS4_14SM90_TMA_STOREES1W_S1Y_S1Y_EEEvvEEEEvNT_6ParamsE,"aw",@nobits
	.sectionflags	@""
	.align	16
	.zero		1024


//--------------------- .nv.shared.reserved.0     --------------------------
	.section	.nv.shared.reserved.0,"aw",@nobits
	.weak		__nv_reservedSMEM_offset_0_alias
	.size		__nv_reservedSMEM_offset_0_alias, 0, 64
	.other		__nv_reservedSMEM_offset_0_alias,@"STO_CUDA_RESERVED_SHARED STV_DEFAULT"
__nv_reservedSMEM_offset_0_alias:
	.zero		0
.nv.shared.reserved.0:
	.zero		64
	.weak		__nv_reservedSMEM_tcgen05_partition
	.type		__nv_reservedSMEM_tcgen05_partition,@object
	.size		__nv_reservedSMEM_tcgen05_partition,(.L_0 - __nv_reservedSMEM_tcgen05_partition)
__nv_reservedSMEM_tcgen05_partition:
	.zero		32
.L_0:


//--------------------- .nv.global                --------------------------
	.section	.nv.global,"aw",@nobits
.nv.global:
	.type		_ZN40_INTERNAL_0269856e_4_k_cu_afcc9928_331194cute1_E,@object
	.size		_ZN40_INTERNAL_0269856e_4_k_cu_afcc9928_331194cute1_E,(_ZN40_INTERNAL_0269856e_4_k_cu_afcc9928_331194cuda3std3__45__cpo6cbeginE - _ZN40_INTERNAL_0269856e_4_k_cu_afcc9928_331194cute1_E)
_ZN40_INTERNAL_0269856e_4_k_cu_afcc9928_331194cute1_E:
	.zero		1
	.type		_ZN40_INTERNAL_0269856e_4_k_cu_afcc9928_331194cuda3std3__45__cpo6cbeginE,@object
	.size		_ZN40_INTERNAL_0269856e_4_k_cu_afcc9928_331194cuda3std3__45__cpo6cbeginE,(_ZN40_INTERNAL_0269856e_4_k_cu_afcc9928_331194cuda3std3__48in_placeE - _ZN40_INTERNAL_0269856e_4_k_cu_afcc9928_331194cuda3std3__45__cpo6cbeginE)
_ZN40_INTERNAL_0269856e_4_k_cu_afcc9928_331194cuda3std3__45__cpo6cbeginE:
	.zero		1
	.type		_ZN40_INTERNAL_0269856e_4_k_cu_afcc9928_331194cuda3std3__48in_placeE,@object
	.size		_ZN40_INTERNAL_0269856e_4_k_cu_afcc9928_331194cuda3std3__48in_placeE,(_ZN40_INTERNAL_0269856e_4_k_cu_afcc9928_331194cuda3std6ranges3__45__cpo9iter_moveE - _ZN40_INTERNAL_0269856e_4_k_cu_afcc9928_331194cuda3std3__48in_placeE)
_ZN40_INTERNAL_0269856e_4_k_cu_afcc9928_331194cuda3std3__48in_placeE:
	.zero		1
	.type		_ZN40_INTERNAL_0269856e_4_k_cu_afcc9928_331194cuda3std6ranges3__45__cpo9iter_moveE,@object
	.size		_ZN40_INTERNAL_0269856e_4_k_cu_afcc9928_331194cuda3std6ranges3__45__cpo9iter_moveE,(_ZN40_INTERNAL_0269856e_4_k_cu_afcc9928_331194cuda3std3__45__cpo5beginE - _ZN40_INTERNAL_0269856e_4_k_cu_afcc9928_331194cuda3std6ranges3__45__cpo9iter_moveE)
_ZN40_INTERNAL_0269856e_4_k_cu_afcc9928_331194cuda3std6ranges3__45__cpo9iter_moveE:
	.zero		1
	.type		_ZN40_INTERNAL_0269856e_4_k_cu_afcc9928_331194cuda3std3__45__cpo5beginE,@object
	.size		_ZN40_INTERNAL_0269856e_4_k_cu_afcc9928_331194cuda3std3__45__cpo5beginE,(_ZN40_INTERNAL_0269856e_4_k_cu_afcc9928_331194cuda3std3__442_GLOBAL__N__0269856e_4_k_cu_afcc9928_331196ignoreE - _ZN40_INTERNAL_0269856e_4_k_cu_afcc9928_331194cuda3std3__45__cpo5beginE)
_ZN40_INTERNAL_0269856e_4_k_cu_afcc9928_331194cuda3std3__45__cpo5beginE:
	.zero		1
	.type		_ZN40_INTERNAL_0269856e_4_k_cu_afcc9928_331194cuda3std3__442_GLOBAL__N__0269856e_4_k_cu_afcc9928_331196ignoreE,@object
	.size		_ZN40_INTERNAL_0269856e_4_k_cu_afcc9928_331194cuda3std3__442_GLOBAL__N__0269856e_4_k_cu_afcc9928_331196ignoreE,(_ZN40_INTERNAL_0269856e_4_k_cu_afcc9928_331194cute7productE - _ZN40_INTERNAL_0269856e_4_k_cu_afcc9928_331194cuda3std3__442_GLOBAL__N__0269856e_4_k_cu_afcc9928_331196ignoreE)
_ZN40_INTERNAL_0269856e_4_k_cu_afcc9928_331194cuda3std3__442_GLOBAL__N__0269856e_4_k_cu_afcc9928_331196ignoreE:
	.zero		1
	.type		_ZN40_INTERNAL_0269856e_4_k_cu_afcc9928_331194cute7productE,@object
	.size		_ZN40_INTERNAL_0269856e_4_k_cu_afcc9928_331194cute7productE,(_ZN40_INTERNAL_0269856e_4_k_cu_afcc9928_331194cuda3std3__45__cpo3endE - _ZN40_INTERNAL_0269856e_4_k_cu_afcc9928_331194cute7productE)
_ZN40_INTERNAL_0269856e_4_k_cu_afcc9928_331194cute7productE:
	.zero		1
	.type		_ZN40_INTERNAL_0269856e_4_k_cu_afcc9928_331194cuda3std3__45__cpo3endE,@object
	.size		_ZN40_INTERNAL_0269856e_4_k_cu_afcc9928_331194cuda3std3__45__cpo3endE,(_ZN40_INTERNAL_0269856e_4_k_cu_afcc9928_331194cuda3std3__419piecewise_constructE - _ZN40_INTERNAL_0269856e_4_k_cu_afcc9928_331194cuda3std3__45__cpo3endE)
_ZN40_INTERNAL_0269856e_4_k_cu_afcc9928_331194cuda3std3__45__cpo3endE:
	.zero		1
	.type		_ZN40_INTERNAL_0269856e_4_k_cu_afcc9928_331194cuda3std3__419piecewise_constructE,@object
	.size		_ZN40_INTERNAL_0269856e_4_k_cu_afcc9928_331194cuda3std3__419piecewise_constructE,(_ZN40_INTERNAL_0269856e_4_k_cu_afcc9928_331194cuda3std3__45__cpo4cendE - _ZN40_INTERNAL_0269856e_4_k_cu_afcc9928_331194cuda3std3__419piecewise_constructE)
_ZN40_INTERNAL_0269856e_4_k_cu_afcc9928_331194cuda3std3__419piecewise_constructE:
	.zero		1
	.type		_ZN40_INTERNAL_0269856e_4_k_cu_afcc9928_331194cuda3std3__45__cpo4cendE,@object
	.size		_ZN40_INTERNAL_0269856e_4_k_cu_afcc9928_331194cuda3std3__45__cpo4cendE,(_ZN40_INTERNAL_0269856e_4_k_cu_afcc9928_331194cuda3std6ranges3__45__cpo4swapE - _ZN40_INTERNAL_0269856e_4_k_cu_afcc9928_331194cuda3std3__45__cpo4cendE)
_ZN40_INTERNAL_0269856e_4_k_cu_afcc9928_331194cuda3std3__45__cpo4cendE:
	.zero		1
	.type		_ZN40_INTERNAL_0269856e_4_k_cu_afcc9928_331194cuda3std6ranges3__45__cpo4swapE,@object
	.size		_ZN40_INTERNAL_0269856e_4_k_cu_afcc9928_331194cuda3std6ranges3__45__cpo4swapE,(.L_10 - _ZN40_INTERNAL_0269856e_4_k_cu_afcc9928_331194cuda3std6ranges3__45__cpo4swapE)
_ZN40_INTERNAL_0269856e_4_k_cu_afcc9928_331194cuda3std6ranges3__45__cpo4swapE:
	.zero		1
.L_10:


//--------------------- .nv.constant0._ZN7cutlass13device_kernelINS_4gemm6kernel13GemmUniversalIN4cute5tupleIJiiiiEEENS1_10collective13CollectiveMmaINS1_35MainloopSm100TmaUmmaWarpSpecializedILi8ELi2ELi4ENS5_IJNS4_1CILi1EEESB_SB_EEEEENS5_IJNSA_ILi128EEENSA_ILi64EEESE_EEEaNS5_IJlSB_lEEEaSH_NS4_8TiledMMAINS4_8MMA_AtomIJNS4_15SM100_MMA_S8_SSIaaiLi128ELi64ELNS4_4UMMA5MajorE0ELSM_0ELNSL_8SaturateE0EEEEEENS4_6LayoutISC_NS5_IJNSA_ILi0EEESR_SR_EEEEENS5_IJNS4_10UnderscoreESU_SU_EEEEENS4_13SM90_TMA_LOADENS4_14ComposedLayoutINS4_7SwizzleILi3ELi4ELi3EEENS4_18smem_ptr_flag_bitsILi8EEENSQ_INS5_IJNSA_ILi8EEESE_EEENS5_IJSE_SB_EEEEEEEvNS4_8identityESX_S17_vS18_EENS_8epilogue10collective18CollectiveEpilogueINS1A_23Sm100TmaWarpSpecializedILi1ELi1ELi64ELb0ELb0EEEJSG_NS5_IJNSQ_ISE_SB_EENSQ_ISF_SB_EEEEEaSH_aSH_NS1A_6fusion15FusionCallbacksIS1E_NS1I_17LinearCombinationIaiaiLNS_15FloatRoundStyleE2EEESG_S1H_JEEENS4_5SM1004TMEM4LOAD26SM100_TMEM_LOAD_32dp32b64xESX_NSY_INSZ_ILi2ELi4ELi3EEES12_NSQ_INS5_IJS13_SF_EEENS5_IJSF_SB_EEEEEEENS4_39AutoVectorizingCopyWithAssumedAlignmentILi128EEENS4_14SM90_TMA_STOREES1W_S1Y_S1Y_EEEvvEEEEvNT_6ParamsE --------------------------
	.section	.nv.constant0._ZN7cutlass13device_kernelINS_4gemm6kernel13GemmUniversalIN4cute5tupleIJiiiiEEENS1_10collective13CollectiveMmaINS1_35MainloopSm100TmaUmmaWarpSpecializedILi8ELi2ELi4ENS5_IJNS4_1CILi1EEESB_SB_EEEEENS5_IJNSA_ILi128EEENSA_ILi64EEESE_EEEaNS5_IJlSB_lEEEaSH_NS4_8TiledMMAINS4_8MMA_AtomIJNS4_15SM100_MMA_S8_SSIaaiLi128ELi64ELNS4_4UMMA5MajorE0ELSM_0ELNSL_8SaturateE0EEEEEENS4_6LayoutISC_NS5_IJNSA_ILi0EEESR_SR_EEEEENS5_IJNS4_10UnderscoreESU_SU_EEEEENS4_13SM90_TMA_LOADENS4_14ComposedLayoutINS4_7SwizzleILi3ELi4ELi3EEENS4_18smem_ptr_flag_bitsILi8EEENSQ_INS5_IJNSA_ILi8EEESE_EEENS5_IJSE_SB_EEEEEEEvNS4_8identityESX_S17_vS18_EENS_8epilogue10collective18CollectiveEpilogueINS1A_23Sm100TmaWarpSpecializedILi1ELi1ELi64ELb0ELb0EEEJSG_NS5_IJNSQ_ISE_SB_EENSQ_ISF_SB_EEEEEaSH_aSH_NS1A_6fusion15FusionCallbacksIS1E_NS1I_17LinearCombinationIaiaiLNS_15FloatRoundStyleE2EEESG_S1H_JEEENS4_5SM1004TMEM4LOAD26SM100_TMEM_LOAD_32dp32b64xESX_NSY_INSZ_ILi2ELi4ELi3EEES12_NSQ_INS5_IJS13_SF_EEENS5_IJSF_SB_EEEEEEENS4_39AutoVectorizingCopyWithAssumedAlignmentILi128EEENS4_14SM90_TMA_STOREES1W_S1Y_S1Y_EEEvvEEEEvNT_6ParamsE,"a",@progbits
	.sectionflags	@""
	.align	4
.nv.constant0._ZN7cutlass13device_kernelINS_4gemm6kernel13GemmUniversalIN4cute5tupleIJiiiiEEENS1_10collective13CollectiveMmaINS1_35MainloopSm100TmaUmmaWarpSpecializedILi8ELi2ELi4ENS5_IJNS4_1CILi1EEESB_SB_EEEEENS5_IJNSA_ILi128EEENSA_ILi64EEESE_EEEaNS5_IJlSB_lEEEaSH_NS4_8TiledMMAINS4_8MMA_AtomIJNS4_15SM100_MMA_S8_SSIaaiLi128ELi64ELNS4_4UMMA5MajorE0ELSM_0ELNSL_8SaturateE0EEEEEENS4_6LayoutISC_NS5_IJNSA_ILi0EEESR_SR_EEEEENS5_IJNS4_10UnderscoreESU_SU_EEEEENS4_13SM90_TMA_LOADENS4_14ComposedLayoutINS4_7SwizzleILi3ELi4ELi3EEENS4_18smem_ptr_flag_bitsILi8EEENSQ_INS5_IJNSA_ILi8EEESE_EEENS5_IJSE_SB_EEEEEEEvNS4_8identityESX_S17_vS18_EENS_8epilogue10collective18CollectiveEpilogueINS1A_23Sm100TmaWarpSpecializedILi1ELi1ELi64ELb0ELb0EEEJSG_NS5_IJNSQ_ISE_SB_EENSQ_ISF_SB_EEEEEaSH_aSH_NS1A_6fusion15FusionCallbacksIS1E_NS1I_17LinearCombinationIaiaiLNS_15FloatRoundStyleE2EEESG_S1H_JEEENS4_5SM1004TMEM4LOAD26SM100_TMEM_LOAD_32dp32b64xESX_NSY_INSZ_ILi2ELi4ELi3EEES12_NSQ_INS5_IJS13_SF_EEENS5_IJSF_SB_EEEEEEENS4_39AutoVectorizingCopyWithAssumedAlignmentILi128EEENS4_14SM90_TMA_STOREES1W_S1Y_S1Y_EEEvvEEEEvNT_6ParamsE:
	.zero		2944


//--------------------- SYMBOLS --------------------------

	.type		.nv.reservedSmem.offset0,@object
	.size		.nv.reservedSmem.offset0,0x4
	.type		.nv.reservedSmem.cap,@object
	.size		.nv.reservedSmem.cap,0x4
	.type		__assertfail,@function
